//
// Generated by NVIDIA NVVM Compiler
//
// Compiler Build ID: CL-36424714
// Cuda compilation tools, release 13.0, V13.0.88
// Based on NVVM 20.0.0
//

.version 9.0
.target sm_100
.address_size 64

	// .globl	cmo_batch_f32

.visible .entry cmo_batch_f32(
	.param .u64 .ptr .align 1 cmo_batch_f32_param_0,
	.param .u64 .ptr .align 1 cmo_batch_f32_param_1,
	.param .u32 cmo_batch_f32_param_2,
	.param .u32 cmo_batch_f32_param_3,
	.param .u32 cmo_batch_f32_param_4,
	.param .u64 .ptr .align 1 cmo_batch_f32_param_5
)
{
	.reg .pred 	%p<56>;
	.reg .b32 	%r<132>;
	.reg .b32 	%f<46>;
	.reg .b64 	%rd<104>;
	.reg .b64 	%fd<263>;

	ld.param.u64 	%rd39, [cmo_batch_f32_param_0];
	ld.param.u64 	%rd37, [cmo_batch_f32_param_1];
	ld.param.u32 	%r75, [cmo_batch_f32_param_2];
	ld.param.u32 	%r77, [cmo_batch_f32_param_3];
	ld.param.u32 	%r76, [cmo_batch_f32_param_4];
	ld.param.u64 	%rd38, [cmo_batch_f32_param_5];
	cvta.to.global.u64 	%rd1, %rd39;
	mov.u32 	%r78, %ctaid.x;
	mov.u32 	%r79, %ntid.x;
	mov.u32 	%r80, %tid.x;
	mad.lo.s32 	%r1, %r78, %r79, %r80;
	setp.ge.s32 	%p1, %r1, %r77;
	@%p1 bra 	$L__BB0_73;
	cvta.to.global.u64 	%rd40, %rd37;
	cvta.to.global.u64 	%rd2, %rd38;
	mul.wide.s32 	%rd41, %r1, 4;
	add.s64 	%rd42, %rd40, %rd41;
	ld.global.nc.u32 	%r2, [%rd42];
	mul.lo.s32 	%r3, %r75, %r1;
	mul.wide.s32 	%rd43, %r3, 4;
	add.s64 	%rd3, %rd2, %rd43;
	setp.gt.s32 	%p2, %r2, 0;
	setp.le.s32 	%p3, %r2, %r75;
	setp.gt.s32 	%p4, %r76, -1;
	and.pred  	%p5, %p2, %p4;
	and.pred  	%p6, %p5, %p3;
	setp.gt.s32 	%p7, %r75, %r76;
	and.pred  	%p8, %p7, %p6;
	@%p8 bra 	$L__BB0_15;
	setp.lt.s32 	%p47, %r75, 1;
	@%p47 bra 	$L__BB0_73;
	and.b32  	%r4, %r75, 15;
	setp.lt.u32 	%p48, %r75, 16;
	mov.b32 	%r125, 0;
	@%p48 bra 	$L__BB0_6;
	and.b32  	%r125, %r75, 2147483632;
	neg.s32 	%r108, %r125;
	add.s64 	%rd85, %rd43, %rd2;
	add.s64 	%rd93, %rd85, 32;
$L__BB0_5:
	.pragma "nounroll";
	mov.b32 	%r104, 2147483647;
	st.global.u32 	[%rd93+-32], %r104;
	st.global.u32 	[%rd93+-28], %r104;
	st.global.u32 	[%rd93+-24], %r104;
	st.global.u32 	[%rd93+-20], %r104;
	st.global.u32 	[%rd93+-16], %r104;
	st.global.u32 	[%rd93+-12], %r104;
	st.global.u32 	[%rd93+-8], %r104;
	st.global.u32 	[%rd93+-4], %r104;
	st.global.u32 	[%rd93], %r104;
	st.global.u32 	[%rd93+4], %r104;
	st.global.u32 	[%rd93+8], %r104;
	st.global.u32 	[%rd93+12], %r104;
	st.global.u32 	[%rd93+16], %r104;
	st.global.u32 	[%rd93+20], %r104;
	st.global.u32 	[%rd93+24], %r104;
	st.global.u32 	[%rd93+28], %r104;
	add.s32 	%r108, %r108, 16;
	add.s64 	%rd93, %rd93, 64;
	setp.eq.s32 	%p49, %r108, 0;
	@%p49 bra 	$L__BB0_6;
	bra.uni 	$L__BB0_5;
$L__BB0_6:
	setp.eq.s32 	%p50, %r4, 0;
	@%p50 bra 	$L__BB0_73;
	and.b32  	%r56, %r75, 7;
	setp.lt.u32 	%p51, %r4, 8;
	@%p51 bra 	$L__BB0_9;
	mul.wide.u32 	%rd86, %r125, 4;
	add.s64 	%rd87, %rd3, %rd86;
	mov.b32 	%r105, 2147483647;
	st.global.u32 	[%rd87], %r105;
	st.global.u32 	[%rd87+4], %r105;
	st.global.u32 	[%rd87+8], %r105;
	st.global.u32 	[%rd87+12], %r105;
	st.global.u32 	[%rd87+16], %r105;
	st.global.u32 	[%rd87+20], %r105;
	st.global.u32 	[%rd87+24], %r105;
	st.global.u32 	[%rd87+28], %r105;
	add.s32 	%r125, %r125, 8;
$L__BB0_9:
	setp.eq.s32 	%p52, %r56, 0;
	@%p52 bra 	$L__BB0_73;
	and.b32  	%r59, %r75, 3;
	setp.lt.u32 	%p53, %r56, 4;
	@%p53 bra 	$L__BB0_12;
	mul.wide.u32 	%rd88, %r125, 4;
	add.s64 	%rd89, %rd3, %rd88;
	mov.b32 	%r106, 2147483647;
	st.global.u32 	[%rd89], %r106;
	st.global.u32 	[%rd89+4], %r106;
	st.global.u32 	[%rd89+8], %r106;
	st.global.u32 	[%rd89+12], %r106;
	add.s32 	%r125, %r125, 4;
$L__BB0_12:
	setp.eq.s32 	%p54, %r59, 0;
	@%p54 bra 	$L__BB0_73;
	mul.wide.u32 	%rd91, %r125, 4;
	add.s64 	%rd92, %rd43, %rd91;
	add.s64 	%rd102, %rd2, %rd92;
	neg.s32 	%r127, %r59;
$L__BB0_14:
	.pragma "nounroll";
	mov.b32 	%r107, 2147483647;
	st.global.u32 	[%rd102], %r107;
	add.s64 	%rd102, %rd102, 4;
	add.s32 	%r127, %r127, 1;
	setp.eq.s32 	%p55, %r127, 0;
	@%p55 bra 	$L__BB0_73;
	bra.uni 	$L__BB0_14;
$L__BB0_15:
	sub.s32 	%r81, %r75, %r76;
	setp.gt.s32 	%p9, %r81, %r2;
	@%p9 bra 	$L__BB0_29;
	setp.lt.s32 	%p10, %r75, 1;
	@%p10 bra 	$L__BB0_73;
	and.b32  	%r9, %r75, 15;
	setp.lt.u32 	%p11, %r75, 16;
	mov.b32 	%r129, 0;
	@%p11 bra 	$L__BB0_20;
	and.b32  	%r129, %r75, 2147483632;
	neg.s32 	%r109, %r129;
	add.s64 	%rd45, %rd43, %rd2;
	add.s64 	%rd94, %rd45, 32;
$L__BB0_19:
	.pragma "nounroll";
	mov.b32 	%r83, 2147483647;
	st.global.u32 	[%rd94+-32], %r83;
	st.global.u32 	[%rd94+-28], %r83;
	st.global.u32 	[%rd94+-24], %r83;
	st.global.u32 	[%rd94+-20], %r83;
	st.global.u32 	[%rd94+-16], %r83;
	st.global.u32 	[%rd94+-12], %r83;
	st.global.u32 	[%rd94+-8], %r83;
	st.global.u32 	[%rd94+-4], %r83;
	st.global.u32 	[%rd94], %r83;
	st.global.u32 	[%rd94+4], %r83;
	st.global.u32 	[%rd94+8], %r83;
	st.global.u32 	[%rd94+12], %r83;
	st.global.u32 	[%rd94+16], %r83;
	st.global.u32 	[%rd94+20], %r83;
	st.global.u32 	[%rd94+24], %r83;
	st.global.u32 	[%rd94+28], %r83;
	add.s32 	%r109, %r109, 16;
	add.s64 	%rd94, %rd94, 64;
	setp.eq.s32 	%p12, %r109, 0;
	@%p12 bra 	$L__BB0_20;
	bra.uni 	$L__BB0_19;
$L__BB0_20:
	setp.eq.s32 	%p13, %r9, 0;
	@%p13 bra 	$L__BB0_73;
	and.b32  	%r66, %r75, 7;
	setp.lt.u32 	%p14, %r9, 8;
	@%p14 bra 	$L__BB0_23;
	mul.wide.u32 	%rd46, %r129, 4;
	add.s64 	%rd47, %rd3, %rd46;
	mov.b32 	%r84, 2147483647;
	st.global.u32 	[%rd47], %r84;
	st.global.u32 	[%rd47+4], %r84;
	st.global.u32 	[%rd47+8], %r84;
	st.global.u32 	[%rd47+12], %r84;
	st.global.u32 	[%rd47+16], %r84;
	st.global.u32 	[%rd47+20], %r84;
	st.global.u32 	[%rd47+24], %r84;
	st.global.u32 	[%rd47+28], %r84;
	add.s32 	%r129, %r129, 8;
$L__BB0_23:
	setp.eq.s32 	%p15, %r66, 0;
	@%p15 bra 	$L__BB0_73;
	and.b32  	%r69, %r75, 3;
	setp.lt.u32 	%p16, %r66, 4;
	@%p16 bra 	$L__BB0_26;
	mul.wide.u32 	%rd48, %r129, 4;
	add.s64 	%rd49, %rd3, %rd48;
	mov.b32 	%r85, 2147483647;
	st.global.u32 	[%rd49], %r85;
	st.global.u32 	[%rd49+4], %r85;
	st.global.u32 	[%rd49+8], %r85;
	st.global.u32 	[%rd49+12], %r85;
	add.s32 	%r129, %r129, 4;
$L__BB0_26:
	setp.eq.s32 	%p17, %r69, 0;
	@%p17 bra 	$L__BB0_73;
	mul.wide.u32 	%rd51, %r129, 4;
	add.s64 	%rd52, %rd43, %rd51;
	add.s64 	%rd103, %rd2, %rd52;
	neg.s32 	%r131, %r69;
$L__BB0_28:
	.pragma "nounroll";
	mov.b32 	%r86, 2147483647;
	st.global.u32 	[%rd103], %r86;
	add.s64 	%rd103, %rd103, 4;
	add.s32 	%r131, %r131, 1;
	setp.ne.s32 	%p18, %r131, 0;
	@%p18 bra 	$L__BB0_28;
	bra.uni 	$L__BB0_73;
$L__BB0_29:
	add.s32 	%r14, %r2, %r76;
	cvt.rn.f64.u32 	%fd72, %r2;
	rcp.rn.f64 	%fd1, %fd72;
	setp.lt.s32 	%p19, %r14, 1;
	@%p19 bra 	$L__BB0_42;
	and.b32  	%r15, %r14, 15;
	setp.lt.u32 	%p20, %r14, 16;
	mov.b32 	%r112, 0;
	@%p20 bra 	$L__BB0_33;
	and.b32  	%r112, %r14, 2147483632;
	neg.s32 	%r110, %r112;
	add.s64 	%rd54, %rd43, %rd2;
	add.s64 	%rd95, %rd54, 32;
$L__BB0_32:
	.pragma "nounroll";
	mov.b32 	%r88, 2147483647;
	st.global.u32 	[%rd95+-32], %r88;
	st.global.u32 	[%rd95+-28], %r88;
	st.global.u32 	[%rd95+-24], %r88;
	st.global.u32 	[%rd95+-20], %r88;
	st.global.u32 	[%rd95+-16], %r88;
	st.global.u32 	[%rd95+-12], %r88;
	st.global.u32 	[%rd95+-8], %r88;
	st.global.u32 	[%rd95+-4], %r88;
	st.global.u32 	[%rd95], %r88;
	st.global.u32 	[%rd95+4], %r88;
	st.global.u32 	[%rd95+8], %r88;
	st.global.u32 	[%rd95+12], %r88;
	st.global.u32 	[%rd95+16], %r88;
	st.global.u32 	[%rd95+20], %r88;
	st.global.u32 	[%rd95+24], %r88;
	st.global.u32 	[%rd95+28], %r88;
	add.s32 	%r110, %r110, 16;
	add.s64 	%rd95, %rd95, 64;
	setp.ne.s32 	%p21, %r110, 0;
	@%p21 bra 	$L__BB0_32;
$L__BB0_33:
	setp.eq.s32 	%p22, %r15, 0;
	@%p22 bra 	$L__BB0_42;
	and.b32  	%r21, %r14, 7;
	setp.lt.u32 	%p23, %r15, 8;
	@%p23 bra 	$L__BB0_36;
	mul.wide.u32 	%rd55, %r112, 4;
	add.s64 	%rd56, %rd3, %rd55;
	mov.b32 	%r89, 2147483647;
	st.global.u32 	[%rd56], %r89;
	st.global.u32 	[%rd56+4], %r89;
	st.global.u32 	[%rd56+8], %r89;
	st.global.u32 	[%rd56+12], %r89;
	st.global.u32 	[%rd56+16], %r89;
	st.global.u32 	[%rd56+20], %r89;
	st.global.u32 	[%rd56+24], %r89;
	st.global.u32 	[%rd56+28], %r89;
	add.s32 	%r112, %r112, 8;
$L__BB0_36:
	setp.eq.s32 	%p24, %r21, 0;
	@%p24 bra 	$L__BB0_42;
	and.b32  	%r24, %r14, 3;
	setp.lt.u32 	%p25, %r21, 4;
	@%p25 bra 	$L__BB0_39;
	mul.wide.u32 	%rd57, %r112, 4;
	add.s64 	%rd58, %rd3, %rd57;
	mov.b32 	%r90, 2147483647;
	st.global.u32 	[%rd58], %r90;
	st.global.u32 	[%rd58+4], %r90;
	st.global.u32 	[%rd58+8], %r90;
	st.global.u32 	[%rd58+12], %r90;
	add.s32 	%r112, %r112, 4;
$L__BB0_39:
	setp.eq.s32 	%p26, %r24, 0;
	@%p26 bra 	$L__BB0_42;
	mul.wide.u32 	%rd60, %r112, 4;
	add.s64 	%rd61, %rd43, %rd60;
	add.s64 	%rd96, %rd2, %rd61;
	neg.s32 	%r114, %r24;
$L__BB0_41:
	.pragma "nounroll";
	mov.b32 	%r91, 2147483647;
	st.global.u32 	[%rd96], %r91;
	add.s64 	%rd96, %rd96, 4;
	add.s32 	%r114, %r114, 1;
	setp.ne.s32 	%p27, %r114, 0;
	@%p27 bra 	$L__BB0_41;
$L__BB0_42:
	mul.wide.u32 	%rd62, %r76, 4;
	add.s64 	%rd63, %rd1, %rd62;
	ld.global.nc.f32 	%f13, [%rd63];
	cvt.f64.f32 	%fd253, %f13;
	add.s32 	%r30, %r76, 1;
	max.s32 	%r92, %r14, %r30;
	sub.s32 	%r31, %r92, %r76;
	sub.s32 	%r93, %r76, %r92;
	setp.gt.u32 	%p28, %r93, -8;
	mov.f64 	%fd252, 0d0000000000000000;
	mov.u32 	%r117, %r76;
	mov.f64 	%fd251, %fd252;
	@%p28 bra 	$L__BB0_45;
	and.b32  	%r94, %r31, -8;
	neg.s32 	%r115, %r94;
	add.s64 	%rd65, %rd62, %rd1;
	add.s64 	%rd97, %rd65, 16;
	mov.f64 	%fd252, 0d0000000000000000;
	mov.u32 	%r117, %r76;
$L__BB0_44:
	.pragma "nounroll";
	ld.global.nc.f32 	%f14, [%rd97+-12];
	cvt.f64.f32 	%fd76, %f14;
	sub.f64 	%fd77, %fd76, %fd253;
	abs.f64 	%fd78, %fd77;
	add.f64 	%fd79, %fd77, %fd78;
	fma.rn.f64 	%fd80, %fd79, 0d3FE0000000000000, %fd251;
	sub.f64 	%fd81, %fd78, %fd77;
	fma.rn.f64 	%fd82, %fd81, 0d3FE0000000000000, %fd252;
	ld.global.nc.f32 	%f15, [%rd97+-8];
	cvt.f64.f32 	%fd83, %f15;
	sub.f64 	%fd84, %fd83, %fd76;
	abs.f64 	%fd85, %fd84;
	add.f64 	%fd86, %fd84, %fd85;
	fma.rn.f64 	%fd87, %fd86, 0d3FE0000000000000, %fd80;
	sub.f64 	%fd88, %fd85, %fd84;
	fma.rn.f64 	%fd89, %fd88, 0d3FE0000000000000, %fd82;
	ld.global.nc.f32 	%f16, [%rd97+-4];
	cvt.f64.f32 	%fd90, %f16;
	sub.f64 	%fd91, %fd90, %fd83;
	abs.f64 	%fd92, %fd91;
	add.f64 	%fd93, %fd91, %fd92;
	fma.rn.f64 	%fd94, %fd93, 0d3FE0000000000000, %fd87;
	sub.f64 	%fd95, %fd92, %fd91;
	fma.rn.f64 	%fd96, %fd95, 0d3FE0000000000000, %fd89;
	ld.global.nc.f32 	%f17, [%rd97];
	cvt.f64.f32 	%fd97, %f17;
	sub.f64 	%fd98, %fd97, %fd90;
	abs.f64 	%fd99, %fd98;
	add.f64 	%fd100, %fd98, %fd99;
	fma.rn.f64 	%fd101, %fd100, 0d3FE0000000000000, %fd94;
	sub.f64 	%fd102, %fd99, %fd98;
	fma.rn.f64 	%fd103, %fd102, 0d3FE0000000000000, %fd96;
	ld.global.nc.f32 	%f18, [%rd97+4];
	cvt.f64.f32 	%fd104, %f18;
	sub.f64 	%fd105, %fd104, %fd97;
	abs.f64 	%fd106, %fd105;
	add.f64 	%fd107, %fd105, %fd106;
	fma.rn.f64 	%fd108, %fd107, 0d3FE0000000000000, %fd101;
	sub.f64 	%fd109, %fd106, %fd105;
	fma.rn.f64 	%fd110, %fd109, 0d3FE0000000000000, %fd103;
	ld.global.nc.f32 	%f19, [%rd97+8];
	cvt.f64.f32 	%fd111, %f19;
	sub.f64 	%fd112, %fd111, %fd104;
	abs.f64 	%fd113, %fd112;
	add.f64 	%fd114, %fd112, %fd113;
	fma.rn.f64 	%fd115, %fd114, 0d3FE0000000000000, %fd108;
	sub.f64 	%fd116, %fd113, %fd112;
	fma.rn.f64 	%fd117, %fd116, 0d3FE0000000000000, %fd110;
	ld.global.nc.f32 	%f20, [%rd97+12];
	cvt.f64.f32 	%fd118, %f20;
	sub.f64 	%fd119, %fd118, %fd111;
	abs.f64 	%fd120, %fd119;
	add.f64 	%fd121, %fd119, %fd120;
	fma.rn.f64 	%fd122, %fd121, 0d3FE0000000000000, %fd115;
	sub.f64 	%fd123, %fd120, %fd119;
	fma.rn.f64 	%fd124, %fd123, 0d3FE0000000000000, %fd117;
	add.s32 	%r117, %r117, 8;
	ld.global.nc.f32 	%f21, [%rd97+16];
	cvt.f64.f32 	%fd253, %f21;
	sub.f64 	%fd125, %fd253, %fd118;
	abs.f64 	%fd126, %fd125;
	add.f64 	%fd127, %fd125, %fd126;
	fma.rn.f64 	%fd251, %fd127, 0d3FE0000000000000, %fd122;
	sub.f64 	%fd128, %fd126, %fd125;
	fma.rn.f64 	%fd252, %fd128, 0d3FE0000000000000, %fd124;
	add.s32 	%r115, %r115, 8;
	add.s64 	%rd97, %rd97, 32;
	setp.ne.s32 	%p29, %r115, 0;
	@%p29 bra 	$L__BB0_44;
$L__BB0_45:
	and.b32  	%r38, %r31, 7;
	setp.eq.s32 	%p30, %r38, 0;
	@%p30 bra 	$L__BB0_53;
	setp.lt.u32 	%p31, %r38, 4;
	@%p31 bra 	$L__BB0_48;
	mul.wide.u32 	%rd66, %r117, 4;
	add.s64 	%rd67, %rd1, %rd66;
	ld.global.nc.f32 	%f22, [%rd67+4];
	cvt.f64.f32 	%fd130, %f22;
	sub.f64 	%fd131, %fd130, %fd253;
	abs.f64 	%fd132, %fd131;
	add.f64 	%fd133, %fd131, %fd132;
	fma.rn.f64 	%fd134, %fd133, 0d3FE0000000000000, %fd251;
	sub.f64 	%fd135, %fd132, %fd131;
	fma.rn.f64 	%fd136, %fd135, 0d3FE0000000000000, %fd252;
	ld.global.nc.f32 	%f23, [%rd67+8];
	cvt.f64.f32 	%fd137, %f23;
	sub.f64 	%fd138, %fd137, %fd130;
	abs.f64 	%fd139, %fd138;
	add.f64 	%fd140, %fd138, %fd139;
	fma.rn.f64 	%fd141, %fd140, 0d3FE0000000000000, %fd134;
	sub.f64 	%fd142, %fd139, %fd138;
	fma.rn.f64 	%fd143, %fd142, 0d3FE0000000000000, %fd136;
	ld.global.nc.f32 	%f24, [%rd67+12];
	cvt.f64.f32 	%fd144, %f24;
	sub.f64 	%fd145, %fd144, %fd137;
	abs.f64 	%fd146, %fd145;
	add.f64 	%fd147, %fd145, %fd146;
	fma.rn.f64 	%fd148, %fd147, 0d3FE0000000000000, %fd141;
	sub.f64 	%fd149, %fd146, %fd145;
	fma.rn.f64 	%fd150, %fd149, 0d3FE0000000000000, %fd143;
	add.s32 	%r117, %r117, 4;
	ld.global.nc.f32 	%f25, [%rd67+16];
	cvt.f64.f32 	%fd253, %f25;
	sub.f64 	%fd151, %fd253, %fd144;
	abs.f64 	%fd152, %fd151;
	add.f64 	%fd153, %fd151, %fd152;
	fma.rn.f64 	%fd251, %fd153, 0d3FE0000000000000, %fd148;
	sub.f64 	%fd154, %fd152, %fd151;
	fma.rn.f64 	%fd252, %fd154, 0d3FE0000000000000, %fd150;
$L__BB0_48:
	and.b32  	%r41, %r31, 3;
	setp.eq.s32 	%p32, %r41, 0;
	@%p32 bra 	$L__BB0_53;
	setp.eq.s32 	%p33, %r41, 1;
	@%p33 bra 	$L__BB0_51;
	mul.wide.u32 	%rd68, %r117, 4;
	add.s64 	%rd69, %rd1, %rd68;
	ld.global.nc.f32 	%f26, [%rd69+4];
	cvt.f64.f32 	%fd156, %f26;
	sub.f64 	%fd157, %fd156, %fd253;
	abs.f64 	%fd158, %fd157;
	add.f64 	%fd159, %fd157, %fd158;
	fma.rn.f64 	%fd160, %fd159, 0d3FE0000000000000, %fd251;
	sub.f64 	%fd161, %fd158, %fd157;
	fma.rn.f64 	%fd162, %fd161, 0d3FE0000000000000, %fd252;
	add.s32 	%r117, %r117, 2;
	ld.global.nc.f32 	%f27, [%rd69+8];
	cvt.f64.f32 	%fd253, %f27;
	sub.f64 	%fd163, %fd253, %fd156;
	abs.f64 	%fd164, %fd163;
	add.f64 	%fd165, %fd163, %fd164;
	fma.rn.f64 	%fd251, %fd165, 0d3FE0000000000000, %fd160;
	sub.f64 	%fd166, %fd164, %fd163;
	fma.rn.f64 	%fd252, %fd166, 0d3FE0000000000000, %fd162;
$L__BB0_51:
	and.b32  	%r95, %r31, 1;
	setp.eq.b32 	%p34, %r95, 1;
	not.pred 	%p35, %p34;
	@%p35 bra 	$L__BB0_53;
	mul.wide.u32 	%rd70, %r117, 4;
	add.s64 	%rd71, %rd1, %rd70;
	ld.global.nc.f32 	%f28, [%rd71+4];
	cvt.f64.f32 	%fd33, %f28;
	sub.f64 	%fd167, %fd33, %fd253;
	abs.f64 	%fd168, %fd167;
	add.f64 	%fd169, %fd167, %fd168;
	fma.rn.f64 	%fd251, %fd169, 0d3FE0000000000000, %fd251;
	sub.f64 	%fd170, %fd168, %fd167;
	fma.rn.f64 	%fd252, %fd170, 0d3FE0000000000000, %fd252;
	mov.f64 	%fd253, %fd33;
$L__BB0_53:
	mul.f64 	%fd255, %fd1, %fd251;
	mul.f64 	%fd254, %fd1, %fd252;
	add.f64 	%fd41, %fd255, %fd254;
	setp.eq.f64 	%p36, %fd41, 0d0000000000000000;
	mov.f32 	%f40, 0f00000000;
	@%p36 bra 	$L__BB0_55;
	sub.f64 	%fd171, %fd255, %fd254;
	div.rn.f64 	%fd172, %fd171, %fd41;
	mul.f64 	%fd173, %fd172, 0d4059000000000000;
	cvt.rn.f32.f64 	%f40, %fd173;
$L__BB0_55:
	add.s64 	%rd73, %rd2, %rd43;
	mul.wide.u32 	%rd74, %r14, 4;
	add.s64 	%rd75, %rd73, %rd74;
	st.global.f32 	[%rd75], %f40;
	add.s32 	%r123, %r30, %r2;
	setp.ge.s32 	%p37, %r123, %r75;
	@%p37 bra 	$L__BB0_73;
	not.b32 	%r96, %r2;
	add.s32 	%r97, %r75, %r96;
	sub.s32 	%r98, %r97, %r76;
	and.b32  	%r45, %r98, 3;
	setp.eq.s32 	%p38, %r45, 0;
	@%p38 bra 	$L__BB0_62;
	mul.wide.u32 	%rd77, %r123, 4;
	add.s64 	%rd78, %rd43, %rd77;
	add.s64 	%rd99, %rd2, %rd78;
	add.s64 	%rd98, %rd1, %rd77;
	neg.s32 	%r120, %r45;
	mov.u32 	%r121, %r14;
$L__BB0_58:
	.pragma "nounroll";
	ld.global.nc.f32 	%f31, [%rd98];
	cvt.f64.f32 	%fd45, %f31;
	sub.f64 	%fd174, %fd45, %fd253;
	abs.f64 	%fd175, %fd174;
	add.f64 	%fd176, %fd174, %fd175;
	mul.f64 	%fd177, %fd176, 0d3FE0000000000000;
	sub.f64 	%fd178, %fd175, %fd174;
	mul.f64 	%fd179, %fd178, 0d3FE0000000000000;
	add.s32 	%r99, %r2, -1;
	cvt.rn.f64.u32 	%fd180, %r99;
	fma.rn.f64 	%fd181, %fd255, %fd180, %fd177;
	mul.f64 	%fd255, %fd1, %fd181;
	fma.rn.f64 	%fd182, %fd254, %fd180, %fd179;
	mul.f64 	%fd254, %fd1, %fd182;
	add.f64 	%fd48, %fd255, %fd254;
	setp.eq.f64 	%p39, %fd48, 0d0000000000000000;
	mov.f32 	%f41, 0f00000000;
	@%p39 bra 	$L__BB0_60;
	sub.f64 	%fd183, %fd255, %fd254;
	div.rn.f64 	%fd184, %fd183, %fd48;
	mul.f64 	%fd185, %fd184, 0d4059000000000000;
	cvt.rn.f32.f64 	%f41, %fd185;
$L__BB0_60:
	st.global.f32 	[%rd99], %f41;
	add.s32 	%r121, %r121, 1;
	add.s64 	%rd99, %rd99, 4;
	add.s64 	%rd98, %rd98, 4;
	add.s32 	%r120, %r120, 1;
	setp.ne.s32 	%p40, %r120, 0;
	mov.f64 	%fd253, %fd45;
	@%p40 bra 	$L__BB0_58;
	add.s32 	%r123, %r121, 1;
	mov.f64 	%fd253, %fd45;
$L__BB0_62:
	sub.s32 	%r100, %r75, %r14;
	add.s32 	%r101, %r100, -2;
	setp.lt.u32 	%p41, %r101, 3;
	@%p41 bra 	$L__BB0_73;
	mul.wide.u32 	%rd79, %r123, 4;
	add.s64 	%rd80, %rd79, %rd1;
	add.s64 	%rd101, %rd80, 8;
	add.s64 	%rd82, %rd43, %rd79;
	add.s64 	%rd83, %rd82, %rd2;
	add.s64 	%rd100, %rd83, 8;
	add.s32 	%r102, %r2, -1;
	cvt.rn.f64.u32 	%fd56, %r102;
$L__BB0_64:
	ld.global.nc.f32 	%f33, [%rd101+-8];
	cvt.f64.f32 	%fd55, %f33;
	sub.f64 	%fd186, %fd55, %fd253;
	abs.f64 	%fd187, %fd186;
	add.f64 	%fd188, %fd186, %fd187;
	mul.f64 	%fd189, %fd188, 0d3FE0000000000000;
	sub.f64 	%fd190, %fd187, %fd186;
	mul.f64 	%fd191, %fd190, 0d3FE0000000000000;
	fma.rn.f64 	%fd192, %fd255, %fd56, %fd189;
	mul.f64 	%fd57, %fd1, %fd192;
	fma.rn.f64 	%fd193, %fd254, %fd56, %fd191;
	mul.f64 	%fd58, %fd1, %fd193;
	add.f64 	%fd59, %fd57, %fd58;
	setp.eq.f64 	%p42, %fd59, 0d0000000000000000;
	mov.f32 	%f42, 0f00000000;
	@%p42 bra 	$L__BB0_66;
	sub.f64 	%fd194, %fd57, %fd58;
	div.rn.f64 	%fd195, %fd194, %fd59;
	mul.f64 	%fd196, %fd195, 0d4059000000000000;
	cvt.rn.f32.f64 	%f42, %fd196;
$L__BB0_66:
	st.global.f32 	[%rd100+-8], %f42;
	ld.global.nc.f32 	%f35, [%rd101+-4];
	cvt.f64.f32 	%fd60, %f35;
	sub.f64 	%fd197, %fd60, %fd55;
	abs.f64 	%fd198, %fd197;
	add.f64 	%fd199, %fd197, %fd198;
	mul.f64 	%fd200, %fd199, 0d3FE0000000000000;
	sub.f64 	%fd201, %fd198, %fd197;
	mul.f64 	%fd202, %fd201, 0d3FE0000000000000;
	fma.rn.f64 	%fd203, %fd57, %fd56, %fd200;
	mul.f64 	%fd61, %fd1, %fd203;
	fma.rn.f64 	%fd204, %fd58, %fd56, %fd202;
	mul.f64 	%fd62, %fd1, %fd204;
	add.f64 	%fd63, %fd61, %fd62;
	setp.eq.f64 	%p43, %fd63, 0d0000000000000000;
	mov.f32 	%f43, 0f00000000;
	@%p43 bra 	$L__BB0_68;
	sub.f64 	%fd205, %fd61, %fd62;
	div.rn.f64 	%fd206, %fd205, %fd63;
	mul.f64 	%fd207, %fd206, 0d4059000000000000;
	cvt.rn.f32.f64 	%f43, %fd207;
$L__BB0_68:
	st.global.f32 	[%rd100+-4], %f43;
	ld.global.nc.f32 	%f37, [%rd101];
	cvt.f64.f32 	%fd64, %f37;
	sub.f64 	%fd208, %fd64, %fd60;
	abs.f64 	%fd209, %fd208;
	add.f64 	%fd210, %fd208, %fd209;
	mul.f64 	%fd211, %fd210, 0d3FE0000000000000;
	sub.f64 	%fd212, %fd209, %fd208;
	mul.f64 	%fd213, %fd212, 0d3FE0000000000000;
	fma.rn.f64 	%fd214, %fd61, %fd56, %fd211;
	mul.f64 	%fd65, %fd1, %fd214;
	fma.rn.f64 	%fd215, %fd62, %fd56, %fd213;
	mul.f64 	%fd66, %fd1, %fd215;
	add.f64 	%fd67, %fd65, %fd66;
	setp.eq.f64 	%p44, %fd67, 0d0000000000000000;
	mov.f32 	%f44, 0f00000000;
	@%p44 bra 	$L__BB0_70;
	sub.f64 	%fd216, %fd65, %fd66;
	div.rn.f64 	%fd217, %fd216, %fd67;
	mul.f64 	%fd218, %fd217, 0d4059000000000000;
	cvt.rn.f32.f64 	%f44, %fd218;
$L__BB0_70:
	st.global.f32 	[%rd100], %f44;
	ld.global.nc.f32 	%f39, [%rd101+4];
	cvt.f64.f32 	%fd253, %f39;
	sub.f64 	%fd219, %fd253, %fd64;
	abs.f64 	%fd220, %fd219;
	add.f64 	%fd221, %fd219, %fd220;
	mul.f64 	%fd222, %fd221, 0d3FE0000000000000;
	sub.f64 	%fd223, %fd220, %fd219;
	mul.f64 	%fd224, %fd223, 0d3FE0000000000000;
	fma.rn.f64 	%fd225, %fd65, %fd56, %fd222;
	mul.f64 	%fd255, %fd1, %fd225;
	fma.rn.f64 	%fd226, %fd66, %fd56, %fd224;
	mul.f64 	%fd254, %fd1, %fd226;
	add.f64 	%fd71, %fd255, %fd254;
	setp.eq.f64 	%p45, %fd71, 0d0000000000000000;
	mov.f32 	%f45, 0f00000000;
	@%p45 bra 	$L__BB0_72;
	sub.f64 	%fd227, %fd255, %fd254;
	div.rn.f64 	%fd228, %fd227, %fd71;
	mul.f64 	%fd229, %fd228, 0d4059000000000000;
	cvt.rn.f32.f64 	%f45, %fd229;
$L__BB0_72:
	st.global.f32 	[%rd100+4], %f45;
	add.s32 	%r123, %r123, 4;
	add.s64 	%rd101, %rd101, 16;
	add.s64 	%rd100, %rd100, 16;
	setp.lt.s32 	%p46, %r123, %r75;
	@%p46 bra 	$L__BB0_64;
$L__BB0_73:
	ret;

}
	// .globl	cmo_many_series_one_param_f32
.visible .entry cmo_many_series_one_param_f32(
	.param .u64 .ptr .align 1 cmo_many_series_one_param_f32_param_0,
	.param .u64 .ptr .align 1 cmo_many_series_one_param_f32_param_1,
	.param .u32 cmo_many_series_one_param_f32_param_2,
	.param .u32 cmo_many_series_one_param_f32_param_3,
	.param .u32 cmo_many_series_one_param_f32_param_4,
	.param .u64 .ptr .align 1 cmo_many_series_one_param_f32_param_5
)
{
	.reg .pred 	%p<58>;
	.reg .b32 	%r<137>;
	.reg .b32 	%f<46>;
	.reg .b64 	%rd<259>;
	.reg .b64 	%fd<267>;

	ld.param.u64 	%rd55, [cmo_many_series_one_param_f32_param_0];
	ld.param.u64 	%rd54, [cmo_many_series_one_param_f32_param_1];
	ld.param.u32 	%r58, [cmo_many_series_one_param_f32_param_2];
	ld.param.u32 	%r59, [cmo_many_series_one_param_f32_param_3];
	ld.param.u64 	%rd56, [cmo_many_series_one_param_f32_param_5];
	cvta.to.global.u64 	%rd1, %rd55;
	cvta.to.global.u64 	%rd2, %rd56;
	mov.u32 	%r61, %ctaid.x;
	mov.u32 	%r62, %ntid.x;
	mov.u32 	%r63, %tid.x;
	mad.lo.s32 	%r1, %r61, %r62, %r63;
	setp.ge.s32 	%p1, %r1, %r58;
	@%p1 bra 	$L__BB1_74;
	ld.param.u32 	%r112, [cmo_many_series_one_param_f32_param_4];
	cvta.to.global.u64 	%rd57, %rd54;
	cvt.s64.s32 	%rd3, %r1;
	mul.wide.s32 	%rd58, %r1, 4;
	add.s64 	%rd59, %rd57, %rd58;
	ld.global.nc.u32 	%r2, [%rd59];
	setp.lt.s32 	%p2, %r112, 1;
	setp.gt.s32 	%p3, %r112, %r59;
	or.pred  	%p4, %p2, %p3;
	setp.lt.s32 	%p5, %r2, 0;
	setp.le.s32 	%p6, %r59, %r2;
	or.pred  	%p7, %p5, %p6;
	or.pred  	%p9, %p4, %p7;
	not.pred 	%p10, %p9;
	@%p10 bra 	$L__BB1_15;
	shl.b64 	%rd215, %rd3, 2;
	add.s64 	%rd252, %rd2, %rd215;
	setp.lt.s32 	%p49, %r59, 1;
	@%p49 bra 	$L__BB1_74;
	and.b32  	%r3, %r59, 15;
	setp.lt.u32 	%p50, %r59, 16;
	@%p50 bra 	$L__BB1_6;
	mul.wide.s32 	%rd5, %r58, 64;
	and.b32  	%r107, %r59, 2147483632;
	neg.s32 	%r122, %r107;
	mul.wide.s32 	%rd6, %r58, 4;
	mov.u64 	%rd243, %rd252;
$L__BB1_5:
	.pragma "nounroll";
	mov.b32 	%r108, 2147483647;
	st.global.u32 	[%rd243], %r108;
	add.s64 	%rd216, %rd243, %rd6;
	st.global.u32 	[%rd216], %r108;
	add.s64 	%rd217, %rd216, %rd6;
	st.global.u32 	[%rd217], %r108;
	add.s64 	%rd218, %rd217, %rd6;
	st.global.u32 	[%rd218], %r108;
	add.s64 	%rd219, %rd218, %rd6;
	st.global.u32 	[%rd219], %r108;
	add.s64 	%rd220, %rd219, %rd6;
	st.global.u32 	[%rd220], %r108;
	add.s64 	%rd221, %rd220, %rd6;
	st.global.u32 	[%rd221], %r108;
	add.s64 	%rd222, %rd221, %rd6;
	st.global.u32 	[%rd222], %r108;
	add.s64 	%rd223, %rd222, %rd6;
	st.global.u32 	[%rd223], %r108;
	add.s64 	%rd224, %rd223, %rd6;
	st.global.u32 	[%rd224], %r108;
	add.s64 	%rd225, %rd224, %rd6;
	st.global.u32 	[%rd225], %r108;
	add.s64 	%rd226, %rd225, %rd6;
	st.global.u32 	[%rd226], %r108;
	add.s64 	%rd227, %rd226, %rd6;
	st.global.u32 	[%rd227], %r108;
	add.s64 	%rd228, %rd227, %rd6;
	st.global.u32 	[%rd228], %r108;
	add.s64 	%rd229, %rd228, %rd6;
	st.global.u32 	[%rd229], %r108;
	add.s64 	%rd230, %rd229, %rd6;
	st.global.u32 	[%rd230], %r108;
	add.s64 	%rd252, %rd243, %rd5;
	add.s32 	%r122, %r122, 16;
	setp.eq.s32 	%p51, %r122, 0;
	add.s64 	%rd243, %rd230, %rd6;
	@%p51 bra 	$L__BB1_6;
	bra.uni 	$L__BB1_5;
$L__BB1_6:
	setp.eq.s32 	%p52, %r3, 0;
	@%p52 bra 	$L__BB1_74;
	and.b32  	%r48, %r59, 7;
	setp.lt.u32 	%p53, %r3, 8;
	@%p53 bra 	$L__BB1_9;
	mov.b32 	%r109, 2147483647;
	st.global.u32 	[%rd252], %r109;
	mul.wide.s32 	%rd231, %r58, 4;
	add.s64 	%rd232, %rd252, %rd231;
	st.global.u32 	[%rd232], %r109;
	add.s64 	%rd233, %rd232, %rd231;
	st.global.u32 	[%rd233], %r109;
	add.s64 	%rd234, %rd233, %rd231;
	st.global.u32 	[%rd234], %r109;
	add.s64 	%rd235, %rd234, %rd231;
	st.global.u32 	[%rd235], %r109;
	add.s64 	%rd236, %rd235, %rd231;
	st.global.u32 	[%rd236], %r109;
	add.s64 	%rd237, %rd236, %rd231;
	st.global.u32 	[%rd237], %r109;
	add.s64 	%rd238, %rd237, %rd231;
	st.global.u32 	[%rd238], %r109;
	add.s64 	%rd252, %rd238, %rd231;
$L__BB1_9:
	setp.eq.s32 	%p54, %r48, 0;
	@%p54 bra 	$L__BB1_74;
	and.b32  	%r49, %r59, 3;
	setp.lt.u32 	%p55, %r48, 4;
	@%p55 bra 	$L__BB1_12;
	mov.b32 	%r110, 2147483647;
	st.global.u32 	[%rd252], %r110;
	mul.wide.s32 	%rd239, %r58, 4;
	add.s64 	%rd240, %rd252, %rd239;
	st.global.u32 	[%rd240], %r110;
	add.s64 	%rd241, %rd240, %rd239;
	st.global.u32 	[%rd241], %r110;
	add.s64 	%rd242, %rd241, %rd239;
	st.global.u32 	[%rd242], %r110;
	add.s64 	%rd252, %rd242, %rd239;
$L__BB1_12:
	setp.eq.s32 	%p56, %r49, 0;
	@%p56 bra 	$L__BB1_74;
	mul.wide.s32 	%rd43, %r58, 4;
	neg.s32 	%r135, %r49;
$L__BB1_14:
	.pragma "nounroll";
	mov.b32 	%r111, 2147483647;
	st.global.u32 	[%rd252], %r111;
	add.s64 	%rd252, %rd252, %rd43;
	add.s32 	%r135, %r135, 1;
	setp.eq.s32 	%p57, %r135, 0;
	@%p57 bra 	$L__BB1_74;
	bra.uni 	$L__BB1_14;
$L__BB1_15:
	ld.param.u32 	%r113, [cmo_many_series_one_param_f32_param_4];
	sub.s32 	%r64, %r59, %r2;
	setp.gt.s32 	%p11, %r64, %r113;
	@%p11 bra 	$L__BB1_29;
	shl.b64 	%rd60, %rd3, 2;
	add.s64 	%rd256, %rd2, %rd60;
	setp.lt.s32 	%p12, %r59, 1;
	@%p12 bra 	$L__BB1_74;
	and.b32  	%r7, %r59, 15;
	setp.lt.u32 	%p13, %r59, 16;
	@%p13 bra 	$L__BB1_20;
	mul.wide.s32 	%rd11, %r58, 64;
	and.b32  	%r65, %r59, 2147483632;
	neg.s32 	%r123, %r65;
	mul.wide.s32 	%rd12, %r58, 4;
	mov.u64 	%rd244, %rd256;
$L__BB1_19:
	.pragma "nounroll";
	mov.b32 	%r66, 2147483647;
	st.global.u32 	[%rd244], %r66;
	add.s64 	%rd61, %rd244, %rd12;
	st.global.u32 	[%rd61], %r66;
	add.s64 	%rd62, %rd61, %rd12;
	st.global.u32 	[%rd62], %r66;
	add.s64 	%rd63, %rd62, %rd12;
	st.global.u32 	[%rd63], %r66;
	add.s64 	%rd64, %rd63, %rd12;
	st.global.u32 	[%rd64], %r66;
	add.s64 	%rd65, %rd64, %rd12;
	st.global.u32 	[%rd65], %r66;
	add.s64 	%rd66, %rd65, %rd12;
	st.global.u32 	[%rd66], %r66;
	add.s64 	%rd67, %rd66, %rd12;
	st.global.u32 	[%rd67], %r66;
	add.s64 	%rd68, %rd67, %rd12;
	st.global.u32 	[%rd68], %r66;
	add.s64 	%rd69, %rd68, %rd12;
	st.global.u32 	[%rd69], %r66;
	add.s64 	%rd70, %rd69, %rd12;
	st.global.u32 	[%rd70], %r66;
	add.s64 	%rd71, %rd70, %rd12;
	st.global.u32 	[%rd71], %r66;
	add.s64 	%rd72, %rd71, %rd12;
	st.global.u32 	[%rd72], %r66;
	add.s64 	%rd73, %rd72, %rd12;
	st.global.u32 	[%rd73], %r66;
	add.s64 	%rd74, %rd73, %rd12;
	st.global.u32 	[%rd74], %r66;
	add.s64 	%rd75, %rd74, %rd12;
	st.global.u32 	[%rd75], %r66;
	add.s64 	%rd256, %rd244, %rd11;
	add.s32 	%r123, %r123, 16;
	setp.eq.s32 	%p14, %r123, 0;
	add.s64 	%rd244, %rd75, %rd12;
	@%p14 bra 	$L__BB1_20;
	bra.uni 	$L__BB1_19;
$L__BB1_20:
	setp.eq.s32 	%p15, %r7, 0;
	@%p15 bra 	$L__BB1_74;
	and.b32  	%r53, %r59, 7;
	setp.lt.u32 	%p16, %r7, 8;
	@%p16 bra 	$L__BB1_23;
	mov.b32 	%r67, 2147483647;
	st.global.u32 	[%rd256], %r67;
	mul.wide.s32 	%rd76, %r58, 4;
	add.s64 	%rd77, %rd256, %rd76;
	st.global.u32 	[%rd77], %r67;
	add.s64 	%rd78, %rd77, %rd76;
	st.global.u32 	[%rd78], %r67;
	add.s64 	%rd79, %rd78, %rd76;
	st.global.u32 	[%rd79], %r67;
	add.s64 	%rd80, %rd79, %rd76;
	st.global.u32 	[%rd80], %r67;
	add.s64 	%rd81, %rd80, %rd76;
	st.global.u32 	[%rd81], %r67;
	add.s64 	%rd82, %rd81, %rd76;
	st.global.u32 	[%rd82], %r67;
	add.s64 	%rd83, %rd82, %rd76;
	st.global.u32 	[%rd83], %r67;
	add.s64 	%rd256, %rd83, %rd76;
$L__BB1_23:
	setp.eq.s32 	%p17, %r53, 0;
	@%p17 bra 	$L__BB1_74;
	and.b32  	%r54, %r59, 3;
	setp.lt.u32 	%p18, %r53, 4;
	@%p18 bra 	$L__BB1_26;
	mov.b32 	%r68, 2147483647;
	st.global.u32 	[%rd256], %r68;
	mul.wide.s32 	%rd84, %r58, 4;
	add.s64 	%rd85, %rd256, %rd84;
	st.global.u32 	[%rd85], %r68;
	add.s64 	%rd86, %rd85, %rd84;
	st.global.u32 	[%rd86], %r68;
	add.s64 	%rd87, %rd86, %rd84;
	st.global.u32 	[%rd87], %r68;
	add.s64 	%rd256, %rd87, %rd84;
$L__BB1_26:
	setp.eq.s32 	%p19, %r54, 0;
	@%p19 bra 	$L__BB1_74;
	mul.wide.s32 	%rd51, %r58, 4;
	neg.s32 	%r136, %r54;
$L__BB1_28:
	.pragma "nounroll";
	mov.b32 	%r69, 2147483647;
	st.global.u32 	[%rd256], %r69;
	add.s64 	%rd256, %rd256, %rd51;
	add.s32 	%r136, %r136, 1;
	setp.ne.s32 	%p20, %r136, 0;
	@%p20 bra 	$L__BB1_28;
	bra.uni 	$L__BB1_74;
$L__BB1_29:
	ld.param.u32 	%r114, [cmo_many_series_one_param_f32_param_4];
	add.s32 	%r11, %r2, %r114;
	cvt.rn.f64.u32 	%fd70, %r114;
	rcp.rn.f64 	%fd1, %fd70;
	shl.b64 	%rd88, %rd3, 2;
	add.s64 	%rd16, %rd2, %rd88;
	setp.lt.s32 	%p21, %r11, 1;
	@%p21 bra 	$L__BB1_42;
	and.b32  	%r12, %r11, 15;
	setp.lt.u32 	%p22, %r11, 16;
	mov.u64 	%rd247, %rd16;
	@%p22 bra 	$L__BB1_33;
	mul.wide.s32 	%rd17, %r58, 64;
	and.b32  	%r70, %r11, 2147483632;
	neg.s32 	%r124, %r70;
	mul.wide.s32 	%rd18, %r58, 4;
	mov.u64 	%rd245, %rd16;
$L__BB1_32:
	.pragma "nounroll";
	mov.b32 	%r71, 2147483647;
	st.global.u32 	[%rd245], %r71;
	add.s64 	%rd89, %rd245, %rd18;
	st.global.u32 	[%rd89], %r71;
	add.s64 	%rd90, %rd89, %rd18;
	st.global.u32 	[%rd90], %r71;
	add.s64 	%rd91, %rd90, %rd18;
	st.global.u32 	[%rd91], %r71;
	add.s64 	%rd92, %rd91, %rd18;
	st.global.u32 	[%rd92], %r71;
	add.s64 	%rd93, %rd92, %rd18;
	st.global.u32 	[%rd93], %r71;
	add.s64 	%rd94, %rd93, %rd18;
	st.global.u32 	[%rd94], %r71;
	add.s64 	%rd95, %rd94, %rd18;
	st.global.u32 	[%rd95], %r71;
	add.s64 	%rd96, %rd95, %rd18;
	st.global.u32 	[%rd96], %r71;
	add.s64 	%rd97, %rd96, %rd18;
	st.global.u32 	[%rd97], %r71;
	add.s64 	%rd98, %rd97, %rd18;
	st.global.u32 	[%rd98], %r71;
	add.s64 	%rd99, %rd98, %rd18;
	st.global.u32 	[%rd99], %r71;
	add.s64 	%rd100, %rd99, %rd18;
	st.global.u32 	[%rd100], %r71;
	add.s64 	%rd101, %rd100, %rd18;
	st.global.u32 	[%rd101], %r71;
	add.s64 	%rd102, %rd101, %rd18;
	st.global.u32 	[%rd102], %r71;
	add.s64 	%rd103, %rd102, %rd18;
	st.global.u32 	[%rd103], %r71;
	add.s64 	%rd247, %rd245, %rd17;
	add.s32 	%r124, %r124, 16;
	setp.ne.s32 	%p23, %r124, 0;
	add.s64 	%rd245, %rd103, %rd18;
	@%p23 bra 	$L__BB1_32;
$L__BB1_33:
	setp.eq.s32 	%p24, %r12, 0;
	@%p24 bra 	$L__BB1_42;
	and.b32  	%r16, %r11, 7;
	setp.lt.u32 	%p25, %r12, 8;
	@%p25 bra 	$L__BB1_36;
	mov.b32 	%r72, 2147483647;
	st.global.u32 	[%rd247], %r72;
	mul.wide.s32 	%rd104, %r58, 4;
	add.s64 	%rd105, %rd247, %rd104;
	st.global.u32 	[%rd105], %r72;
	add.s64 	%rd106, %rd105, %rd104;
	st.global.u32 	[%rd106], %r72;
	add.s64 	%rd107, %rd106, %rd104;
	st.global.u32 	[%rd107], %r72;
	add.s64 	%rd108, %rd107, %rd104;
	st.global.u32 	[%rd108], %r72;
	add.s64 	%rd109, %rd108, %rd104;
	st.global.u32 	[%rd109], %r72;
	add.s64 	%rd110, %rd109, %rd104;
	st.global.u32 	[%rd110], %r72;
	add.s64 	%rd111, %rd110, %rd104;
	st.global.u32 	[%rd111], %r72;
	add.s64 	%rd247, %rd111, %rd104;
$L__BB1_36:
	setp.eq.s32 	%p26, %r16, 0;
	@%p26 bra 	$L__BB1_42;
	and.b32  	%r17, %r11, 3;
	setp.lt.u32 	%p27, %r16, 4;
	@%p27 bra 	$L__BB1_39;
	mov.b32 	%r73, 2147483647;
	st.global.u32 	[%rd247], %r73;
	mul.wide.s32 	%rd112, %r58, 4;
	add.s64 	%rd113, %rd247, %rd112;
	st.global.u32 	[%rd113], %r73;
	add.s64 	%rd114, %rd113, %rd112;
	st.global.u32 	[%rd114], %r73;
	add.s64 	%rd115, %rd114, %rd112;
	st.global.u32 	[%rd115], %r73;
	add.s64 	%rd247, %rd115, %rd112;
$L__BB1_39:
	setp.eq.s32 	%p28, %r17, 0;
	@%p28 bra 	$L__BB1_42;
	mul.wide.s32 	%rd27, %r58, 4;
	neg.s32 	%r125, %r17;
$L__BB1_41:
	.pragma "nounroll";
	mov.b32 	%r74, 2147483647;
	st.global.u32 	[%rd247], %r74;
	add.s64 	%rd247, %rd247, %rd27;
	add.s32 	%r125, %r125, 1;
	setp.ne.s32 	%p29, %r125, 0;
	@%p29 bra 	$L__BB1_41;
$L__BB1_42:
	cvt.s64.s32 	%rd30, %r58;
	cvt.u64.u32 	%rd116, %r2;
	mad.lo.s64 	%rd117, %rd116, %rd30, %rd3;
	shl.b64 	%rd118, %rd117, 2;
	add.s64 	%rd119, %rd1, %rd118;
	ld.global.nc.f32 	%f13, [%rd119];
	cvt.f64.f32 	%fd255, %f13;
	add.s32 	%r75, %r2, 1;
	max.s32 	%r76, %r11, %r75;
	sub.s32 	%r21, %r76, %r2;
	sub.s32 	%r77, %r2, %r76;
	setp.gt.u32 	%p30, %r77, -8;
	mov.f64 	%fd257, 0d0000000000000000;
	mov.u32 	%r129, %r2;
	mov.f64 	%fd256, %fd257;
	@%p30 bra 	$L__BB1_46;
	add.s32 	%r127, %r2, 4;
	and.b32  	%r78, %r21, -8;
	neg.s32 	%r126, %r78;
	mov.f64 	%fd257, 0d0000000000000000;
$L__BB1_44:
	.pragma "nounroll";
	add.s32 	%r79, %r127, -3;
	cvt.u64.u32 	%rd120, %r79;
	mad.lo.s64 	%rd121, %rd120, %rd30, %rd3;
	shl.b64 	%rd122, %rd121, 2;
	add.s64 	%rd123, %rd1, %rd122;
	ld.global.nc.f32 	%f14, [%rd123];
	cvt.f64.f32 	%fd74, %f14;
	sub.f64 	%fd75, %fd74, %fd255;
	abs.f64 	%fd76, %fd75;
	add.f64 	%fd77, %fd75, %fd76;
	sub.f64 	%fd78, %fd76, %fd75;
	fma.rn.f64 	%fd79, %fd77, 0d3FE0000000000000, %fd256;
	fma.rn.f64 	%fd80, %fd78, 0d3FE0000000000000, %fd257;
	add.s32 	%r80, %r127, -2;
	cvt.u64.u32 	%rd124, %r80;
	mad.lo.s64 	%rd125, %rd124, %rd30, %rd3;
	shl.b64 	%rd126, %rd125, 2;
	add.s64 	%rd127, %rd1, %rd126;
	ld.global.nc.f32 	%f15, [%rd127];
	cvt.f64.f32 	%fd81, %f15;
	sub.f64 	%fd82, %fd81, %fd74;
	abs.f64 	%fd83, %fd82;
	add.f64 	%fd84, %fd82, %fd83;
	sub.f64 	%fd85, %fd83, %fd82;
	fma.rn.f64 	%fd86, %fd84, 0d3FE0000000000000, %fd79;
	fma.rn.f64 	%fd87, %fd85, 0d3FE0000000000000, %fd80;
	add.s32 	%r81, %r127, -1;
	cvt.u64.u32 	%rd128, %r81;
	mad.lo.s64 	%rd129, %rd128, %rd30, %rd3;
	shl.b64 	%rd130, %rd129, 2;
	add.s64 	%rd131, %rd1, %rd130;
	ld.global.nc.f32 	%f16, [%rd131];
	cvt.f64.f32 	%fd88, %f16;
	sub.f64 	%fd89, %fd88, %fd81;
	abs.f64 	%fd90, %fd89;
	add.f64 	%fd91, %fd89, %fd90;
	sub.f64 	%fd92, %fd90, %fd89;
	fma.rn.f64 	%fd93, %fd91, 0d3FE0000000000000, %fd86;
	fma.rn.f64 	%fd94, %fd92, 0d3FE0000000000000, %fd87;
	add.s32 	%r82, %r127, 4;
	cvt.u64.u32 	%rd132, %r127;
	mad.lo.s64 	%rd133, %rd132, %rd30, %rd3;
	shl.b64 	%rd134, %rd133, 2;
	add.s64 	%rd135, %rd1, %rd134;
	ld.global.nc.f32 	%f17, [%rd135];
	cvt.f64.f32 	%fd95, %f17;
	sub.f64 	%fd96, %fd95, %fd88;
	abs.f64 	%fd97, %fd96;
	add.f64 	%fd98, %fd96, %fd97;
	sub.f64 	%fd99, %fd97, %fd96;
	fma.rn.f64 	%fd100, %fd98, 0d3FE0000000000000, %fd93;
	fma.rn.f64 	%fd101, %fd99, 0d3FE0000000000000, %fd94;
	add.s32 	%r83, %r127, 1;
	cvt.u64.u32 	%rd136, %r83;
	mad.lo.s64 	%rd137, %rd136, %rd30, %rd3;
	shl.b64 	%rd138, %rd137, 2;
	add.s64 	%rd139, %rd1, %rd138;
	ld.global.nc.f32 	%f18, [%rd139];
	cvt.f64.f32 	%fd102, %f18;
	sub.f64 	%fd103, %fd102, %fd95;
	abs.f64 	%fd104, %fd103;
	add.f64 	%fd105, %fd103, %fd104;
	sub.f64 	%fd106, %fd104, %fd103;
	fma.rn.f64 	%fd107, %fd105, 0d3FE0000000000000, %fd100;
	fma.rn.f64 	%fd108, %fd106, 0d3FE0000000000000, %fd101;
	add.s32 	%r84, %r127, 2;
	cvt.u64.u32 	%rd140, %r84;
	mad.lo.s64 	%rd141, %rd140, %rd30, %rd3;
	shl.b64 	%rd142, %rd141, 2;
	add.s64 	%rd143, %rd1, %rd142;
	ld.global.nc.f32 	%f19, [%rd143];
	cvt.f64.f32 	%fd109, %f19;
	sub.f64 	%fd110, %fd109, %fd102;
	abs.f64 	%fd111, %fd110;
	add.f64 	%fd112, %fd110, %fd111;
	sub.f64 	%fd113, %fd111, %fd110;
	fma.rn.f64 	%fd114, %fd112, 0d3FE0000000000000, %fd107;
	fma.rn.f64 	%fd115, %fd113, 0d3FE0000000000000, %fd108;
	add.s32 	%r85, %r127, 3;
	cvt.u64.u32 	%rd144, %r85;
	mad.lo.s64 	%rd145, %rd144, %rd30, %rd3;
	shl.b64 	%rd146, %rd145, 2;
	add.s64 	%rd147, %rd1, %rd146;
	ld.global.nc.f32 	%f20, [%rd147];
	cvt.f64.f32 	%fd116, %f20;
	sub.f64 	%fd117, %fd116, %fd109;
	abs.f64 	%fd118, %fd117;
	add.f64 	%fd119, %fd117, %fd118;
	sub.f64 	%fd120, %fd118, %fd117;
	fma.rn.f64 	%fd121, %fd119, 0d3FE0000000000000, %fd114;
	fma.rn.f64 	%fd122, %fd120, 0d3FE0000000000000, %fd115;
	cvt.u64.u32 	%rd148, %r82;
	mad.lo.s64 	%rd149, %rd148, %rd30, %rd3;
	shl.b64 	%rd150, %rd149, 2;
	add.s64 	%rd151, %rd1, %rd150;
	ld.global.nc.f32 	%f21, [%rd151];
	cvt.f64.f32 	%fd255, %f21;
	sub.f64 	%fd123, %fd255, %fd116;
	abs.f64 	%fd124, %fd123;
	add.f64 	%fd125, %fd123, %fd124;
	sub.f64 	%fd126, %fd124, %fd123;
	fma.rn.f64 	%fd256, %fd125, 0d3FE0000000000000, %fd121;
	fma.rn.f64 	%fd257, %fd126, 0d3FE0000000000000, %fd122;
	add.s32 	%r127, %r127, 8;
	add.s32 	%r126, %r126, 8;
	setp.ne.s32 	%p31, %r126, 0;
	@%p31 bra 	$L__BB1_44;
	add.s32 	%r129, %r127, -4;
$L__BB1_46:
	and.b32  	%r30, %r21, 7;
	setp.eq.s32 	%p32, %r30, 0;
	@%p32 bra 	$L__BB1_54;
	setp.lt.u32 	%p33, %r30, 4;
	@%p33 bra 	$L__BB1_49;
	add.s32 	%r86, %r129, 1;
	cvt.u64.u32 	%rd152, %r86;
	mad.lo.s64 	%rd153, %rd152, %rd30, %rd3;
	shl.b64 	%rd154, %rd153, 2;
	add.s64 	%rd155, %rd1, %rd154;
	ld.global.nc.f32 	%f22, [%rd155];
	cvt.f64.f32 	%fd128, %f22;
	sub.f64 	%fd129, %fd128, %fd255;
	abs.f64 	%fd130, %fd129;
	add.f64 	%fd131, %fd129, %fd130;
	sub.f64 	%fd132, %fd130, %fd129;
	fma.rn.f64 	%fd133, %fd131, 0d3FE0000000000000, %fd256;
	fma.rn.f64 	%fd134, %fd132, 0d3FE0000000000000, %fd257;
	add.s32 	%r87, %r129, 2;
	cvt.u64.u32 	%rd156, %r87;
	mad.lo.s64 	%rd157, %rd156, %rd30, %rd3;
	shl.b64 	%rd158, %rd157, 2;
	add.s64 	%rd159, %rd1, %rd158;
	ld.global.nc.f32 	%f23, [%rd159];
	cvt.f64.f32 	%fd135, %f23;
	sub.f64 	%fd136, %fd135, %fd128;
	abs.f64 	%fd137, %fd136;
	add.f64 	%fd138, %fd136, %fd137;
	sub.f64 	%fd139, %fd137, %fd136;
	fma.rn.f64 	%fd140, %fd138, 0d3FE0000000000000, %fd133;
	fma.rn.f64 	%fd141, %fd139, 0d3FE0000000000000, %fd134;
	add.s32 	%r88, %r129, 3;
	cvt.u64.u32 	%rd160, %r88;
	mad.lo.s64 	%rd161, %rd160, %rd30, %rd3;
	shl.b64 	%rd162, %rd161, 2;
	add.s64 	%rd163, %rd1, %rd162;
	ld.global.nc.f32 	%f24, [%rd163];
	cvt.f64.f32 	%fd142, %f24;
	sub.f64 	%fd143, %fd142, %fd135;
	abs.f64 	%fd144, %fd143;
	add.f64 	%fd145, %fd143, %fd144;
	sub.f64 	%fd146, %fd144, %fd143;
	fma.rn.f64 	%fd147, %fd145, 0d3FE0000000000000, %fd140;
	fma.rn.f64 	%fd148, %fd146, 0d3FE0000000000000, %fd141;
	add.s32 	%r129, %r129, 4;
	cvt.u64.u32 	%rd164, %r129;
	mad.lo.s64 	%rd165, %rd164, %rd30, %rd3;
	shl.b64 	%rd166, %rd165, 2;
	add.s64 	%rd167, %rd1, %rd166;
	ld.global.nc.f32 	%f25, [%rd167];
	cvt.f64.f32 	%fd255, %f25;
	sub.f64 	%fd149, %fd255, %fd142;
	abs.f64 	%fd150, %fd149;
	add.f64 	%fd151, %fd149, %fd150;
	sub.f64 	%fd152, %fd150, %fd149;
	fma.rn.f64 	%fd256, %fd151, 0d3FE0000000000000, %fd147;
	fma.rn.f64 	%fd257, %fd152, 0d3FE0000000000000, %fd148;
$L__BB1_49:
	and.b32  	%r33, %r21, 3;
	setp.eq.s32 	%p34, %r33, 0;
	@%p34 bra 	$L__BB1_54;
	setp.eq.s32 	%p35, %r33, 1;
	@%p35 bra 	$L__BB1_52;
	add.s32 	%r89, %r129, 1;
	cvt.u64.u32 	%rd168, %r89;
	mad.lo.s64 	%rd169, %rd168, %rd30, %rd3;
	shl.b64 	%rd170, %rd169, 2;
	add.s64 	%rd171, %rd1, %rd170;
	ld.global.nc.f32 	%f26, [%rd171];
	cvt.f64.f32 	%fd154, %f26;
	sub.f64 	%fd155, %fd154, %fd255;
	abs.f64 	%fd156, %fd155;
	add.f64 	%fd157, %fd155, %fd156;
	sub.f64 	%fd158, %fd156, %fd155;
	fma.rn.f64 	%fd159, %fd157, 0d3FE0000000000000, %fd256;
	fma.rn.f64 	%fd160, %fd158, 0d3FE0000000000000, %fd257;
	add.s32 	%r129, %r129, 2;
	cvt.u64.u32 	%rd172, %r129;
	mad.lo.s64 	%rd173, %rd172, %rd30, %rd3;
	shl.b64 	%rd174, %rd173, 2;
	add.s64 	%rd175, %rd1, %rd174;
	ld.global.nc.f32 	%f27, [%rd175];
	cvt.f64.f32 	%fd255, %f27;
	sub.f64 	%fd161, %fd255, %fd154;
	abs.f64 	%fd162, %fd161;
	add.f64 	%fd163, %fd161, %fd162;
	sub.f64 	%fd164, %fd162, %fd161;
	fma.rn.f64 	%fd256, %fd163, 0d3FE0000000000000, %fd159;
	fma.rn.f64 	%fd257, %fd164, 0d3FE0000000000000, %fd160;
$L__BB1_52:
	and.b32  	%r90, %r21, 1;
	setp.eq.b32 	%p36, %r90, 1;
	not.pred 	%p37, %p36;
	@%p37 bra 	$L__BB1_54;
	add.s32 	%r91, %r129, 1;
	cvt.u64.u32 	%rd176, %r91;
	mad.lo.s64 	%rd177, %rd176, %rd30, %rd3;
	shl.b64 	%rd178, %rd177, 2;
	add.s64 	%rd179, %rd1, %rd178;
	ld.global.nc.f32 	%f28, [%rd179];
	cvt.f64.f32 	%fd33, %f28;
	sub.f64 	%fd165, %fd33, %fd255;
	abs.f64 	%fd166, %fd165;
	add.f64 	%fd167, %fd165, %fd166;
	sub.f64 	%fd168, %fd166, %fd165;
	fma.rn.f64 	%fd256, %fd167, 0d3FE0000000000000, %fd256;
	fma.rn.f64 	%fd257, %fd168, 0d3FE0000000000000, %fd257;
	mov.f64 	%fd255, %fd33;
$L__BB1_54:
	mul.f64 	%fd260, %fd1, %fd256;
	mul.f64 	%fd259, %fd1, %fd257;
	add.f64 	%fd41, %fd260, %fd259;
	setp.eq.f64 	%p38, %fd41, 0d0000000000000000;
	mov.f32 	%f40, 0f00000000;
	@%p38 bra 	$L__BB1_56;
	sub.f64 	%fd169, %fd260, %fd259;
	div.rn.f64 	%fd170, %fd169, %fd41;
	mul.f64 	%fd171, %fd170, 0d4059000000000000;
	cvt.rn.f32.f64 	%f40, %fd171;
$L__BB1_56:
	ld.param.u32 	%r115, [cmo_many_series_one_param_f32_param_4];
	cvt.u64.u32 	%rd180, %r11;
	mul.lo.s64 	%rd181, %rd180, %rd30;
	shl.b64 	%rd182, %rd181, 2;
	add.s64 	%rd183, %rd16, %rd182;
	st.global.f32 	[%rd183], %f40;
	add.s32 	%r92, %r2, %r115;
	add.s32 	%r133, %r92, 1;
	setp.ge.s32 	%p39, %r133, %r59;
	@%p39 bra 	$L__BB1_74;
	ld.param.u32 	%r116, [cmo_many_series_one_param_f32_param_4];
	not.b32 	%r93, %r2;
	add.s32 	%r94, %r59, %r93;
	sub.s32 	%r95, %r94, %r116;
	and.b32  	%r37, %r95, 3;
	setp.eq.s32 	%p40, %r37, 0;
	@%p40 bra 	$L__BB1_63;
	cvt.u64.u32 	%rd184, %r133;
	mul.lo.s64 	%rd185, %rd30, %rd184;
	shl.b64 	%rd250, %rd185, 2;
	neg.s32 	%r131, %r37;
	shl.b64 	%rd186, %rd3, 2;
	add.s64 	%rd187, %rd1, %rd186;
	shl.b64 	%rd190, %rd30, 2;
	mov.u32 	%r132, %r11;
$L__BB1_59:
	.pragma "nounroll";
	ld.param.u32 	%r117, [cmo_many_series_one_param_f32_param_4];
	add.s64 	%rd188, %rd187, %rd250;
	ld.global.nc.f32 	%f31, [%rd188];
	cvt.f64.f32 	%fd45, %f31;
	sub.f64 	%fd172, %fd45, %fd255;
	abs.f64 	%fd173, %fd172;
	add.f64 	%fd174, %fd172, %fd173;
	mul.f64 	%fd175, %fd174, 0d3FE0000000000000;
	sub.f64 	%fd176, %fd173, %fd172;
	mul.f64 	%fd177, %fd176, 0d3FE0000000000000;
	add.s32 	%r96, %r117, -1;
	cvt.rn.f64.u32 	%fd178, %r96;
	fma.rn.f64 	%fd179, %fd260, %fd178, %fd175;
	mul.f64 	%fd260, %fd1, %fd179;
	fma.rn.f64 	%fd180, %fd259, %fd178, %fd177;
	mul.f64 	%fd259, %fd1, %fd180;
	add.f64 	%fd181, %fd260, %fd259;
	setp.eq.f64 	%p41, %fd181, 0d0000000000000000;
	mov.f32 	%f41, 0f00000000;
	@%p41 bra 	$L__BB1_61;
	sub.f64 	%fd182, %fd260, %fd259;
	add.f64 	%fd183, %fd260, %fd259;
	div.rn.f64 	%fd184, %fd182, %fd183;
	mul.f64 	%fd185, %fd184, 0d4059000000000000;
	cvt.rn.f32.f64 	%f41, %fd185;
$L__BB1_61:
	add.s64 	%rd189, %rd16, %rd250;
	st.global.f32 	[%rd189], %f41;
	add.s32 	%r132, %r132, 1;
	add.s64 	%rd250, %rd250, %rd190;
	add.s32 	%r131, %r131, 1;
	setp.ne.s32 	%p42, %r131, 0;
	mov.f64 	%fd255, %fd45;
	@%p42 bra 	$L__BB1_59;
	add.s32 	%r133, %r132, 1;
	mov.f64 	%fd255, %fd45;
$L__BB1_63:
	sub.s32 	%r97, %r59, %r11;
	add.s32 	%r98, %r97, -2;
	setp.lt.u32 	%p43, %r98, 3;
	@%p43 bra 	$L__BB1_74;
	add.s32 	%r134, %r133, 1;
$L__BB1_65:
	ld.param.u32 	%r118, [cmo_many_series_one_param_f32_param_4];
	add.s32 	%r99, %r134, -1;
	cvt.u64.u32 	%rd191, %r99;
	mul.lo.s64 	%rd34, %rd191, %rd30;
	add.s64 	%rd192, %rd34, %rd3;
	shl.b64 	%rd193, %rd192, 2;
	add.s64 	%rd194, %rd1, %rd193;
	ld.global.nc.f32 	%f33, [%rd194];
	cvt.f64.f32 	%fd54, %f33;
	sub.f64 	%fd186, %fd54, %fd255;
	abs.f64 	%fd187, %fd186;
	add.f64 	%fd188, %fd186, %fd187;
	mul.f64 	%fd189, %fd188, 0d3FE0000000000000;
	sub.f64 	%fd190, %fd187, %fd186;
	mul.f64 	%fd191, %fd190, 0d3FE0000000000000;
	add.s32 	%r100, %r118, -1;
	cvt.rn.f64.u32 	%fd192, %r100;
	fma.rn.f64 	%fd193, %fd260, %fd192, %fd189;
	mul.f64 	%fd55, %fd1, %fd193;
	fma.rn.f64 	%fd194, %fd259, %fd192, %fd191;
	mul.f64 	%fd56, %fd1, %fd194;
	add.f64 	%fd57, %fd55, %fd56;
	setp.eq.f64 	%p44, %fd57, 0d0000000000000000;
	mov.f32 	%f42, 0f00000000;
	@%p44 bra 	$L__BB1_67;
	sub.f64 	%fd195, %fd55, %fd56;
	div.rn.f64 	%fd196, %fd195, %fd57;
	mul.f64 	%fd197, %fd196, 0d4059000000000000;
	cvt.rn.f32.f64 	%f42, %fd197;
$L__BB1_67:
	ld.param.u32 	%r119, [cmo_many_series_one_param_f32_param_4];
	shl.b64 	%rd195, %rd34, 2;
	add.s64 	%rd196, %rd16, %rd195;
	st.global.f32 	[%rd196], %f42;
	cvt.u64.u32 	%rd197, %r134;
	mul.lo.s64 	%rd35, %rd197, %rd30;
	add.s64 	%rd198, %rd35, %rd3;
	shl.b64 	%rd199, %rd198, 2;
	add.s64 	%rd200, %rd1, %rd199;
	ld.global.nc.f32 	%f35, [%rd200];
	cvt.f64.f32 	%fd58, %f35;
	sub.f64 	%fd198, %fd58, %fd54;
	abs.f64 	%fd199, %fd198;
	add.f64 	%fd200, %fd198, %fd199;
	mul.f64 	%fd201, %fd200, 0d3FE0000000000000;
	sub.f64 	%fd202, %fd199, %fd198;
	mul.f64 	%fd203, %fd202, 0d3FE0000000000000;
	add.s32 	%r101, %r119, -1;
	cvt.rn.f64.u32 	%fd204, %r101;
	fma.rn.f64 	%fd205, %fd55, %fd204, %fd201;
	mul.f64 	%fd59, %fd1, %fd205;
	fma.rn.f64 	%fd206, %fd56, %fd204, %fd203;
	mul.f64 	%fd60, %fd1, %fd206;
	add.f64 	%fd61, %fd59, %fd60;
	setp.eq.f64 	%p45, %fd61, 0d0000000000000000;
	mov.f32 	%f43, 0f00000000;
	@%p45 bra 	$L__BB1_69;
	sub.f64 	%fd207, %fd59, %fd60;
	div.rn.f64 	%fd208, %fd207, %fd61;
	mul.f64 	%fd209, %fd208, 0d4059000000000000;
	cvt.rn.f32.f64 	%f43, %fd209;
$L__BB1_69:
	ld.param.u32 	%r120, [cmo_many_series_one_param_f32_param_4];
	shl.b64 	%rd201, %rd35, 2;
	add.s64 	%rd202, %rd16, %rd201;
	st.global.f32 	[%rd202], %f43;
	add.s32 	%r102, %r134, 1;
	cvt.u64.u32 	%rd203, %r102;
	mul.lo.s64 	%rd36, %rd203, %rd30;
	add.s64 	%rd204, %rd36, %rd3;
	shl.b64 	%rd205, %rd204, 2;
	add.s64 	%rd206, %rd1, %rd205;
	ld.global.nc.f32 	%f37, [%rd206];
	cvt.f64.f32 	%fd62, %f37;
	sub.f64 	%fd210, %fd62, %fd58;
	abs.f64 	%fd211, %fd210;
	add.f64 	%fd212, %fd210, %fd211;
	mul.f64 	%fd213, %fd212, 0d3FE0000000000000;
	sub.f64 	%fd214, %fd211, %fd210;
	mul.f64 	%fd215, %fd214, 0d3FE0000000000000;
	add.s32 	%r103, %r120, -1;
	cvt.rn.f64.u32 	%fd216, %r103;
	fma.rn.f64 	%fd217, %fd59, %fd216, %fd213;
	mul.f64 	%fd63, %fd1, %fd217;
	fma.rn.f64 	%fd218, %fd60, %fd216, %fd215;
	mul.f64 	%fd64, %fd1, %fd218;
	add.f64 	%fd65, %fd63, %fd64;
	setp.eq.f64 	%p46, %fd65, 0d0000000000000000;
	mov.f32 	%f44, 0f00000000;
	@%p46 bra 	$L__BB1_71;
	sub.f64 	%fd219, %fd63, %fd64;
	div.rn.f64 	%fd220, %fd219, %fd65;
	mul.f64 	%fd221, %fd220, 0d4059000000000000;
	cvt.rn.f32.f64 	%f44, %fd221;
$L__BB1_71:
	ld.param.u32 	%r121, [cmo_many_series_one_param_f32_param_4];
	shl.b64 	%rd207, %rd36, 2;
	add.s64 	%rd208, %rd16, %rd207;
	st.global.f32 	[%rd208], %f44;
	add.s32 	%r104, %r134, 2;
	cvt.u64.u32 	%rd209, %r104;
	mul.lo.s64 	%rd37, %rd209, %rd30;
	add.s64 	%rd210, %rd37, %rd3;
	shl.b64 	%rd211, %rd210, 2;
	add.s64 	%rd212, %rd1, %rd211;
	ld.global.nc.f32 	%f39, [%rd212];
	cvt.f64.f32 	%fd255, %f39;
	sub.f64 	%fd222, %fd255, %fd62;
	abs.f64 	%fd223, %fd222;
	add.f64 	%fd224, %fd222, %fd223;
	mul.f64 	%fd225, %fd224, 0d3FE0000000000000;
	sub.f64 	%fd226, %fd223, %fd222;
	mul.f64 	%fd227, %fd226, 0d3FE0000000000000;
	add.s32 	%r105, %r121, -1;
	cvt.rn.f64.u32 	%fd228, %r105;
	fma.rn.f64 	%fd229, %fd63, %fd228, %fd225;
	mul.f64 	%fd260, %fd1, %fd229;
	fma.rn.f64 	%fd230, %fd64, %fd228, %fd227;
	mul.f64 	%fd259, %fd1, %fd230;
	add.f64 	%fd69, %fd260, %fd259;
	setp.eq.f64 	%p47, %fd69, 0d0000000000000000;
	mov.f32 	%f45, 0f00000000;
	@%p47 bra 	$L__BB1_73;
	sub.f64 	%fd231, %fd260, %fd259;
	div.rn.f64 	%fd232, %fd231, %fd69;
	mul.f64 	%fd233, %fd232, 0d4059000000000000;
	cvt.rn.f32.f64 	%f45, %fd233;
$L__BB1_73:
	shl.b64 	%rd213, %rd37, 2;
	add.s64 	%rd214, %rd16, %rd213;
	st.global.f32 	[%rd214], %f45;
	add.s32 	%r47, %r134, 4;
	add.s32 	%r106, %r134, 3;
	setp.lt.s32 	%p48, %r106, %r59;
	mov.u32 	%r134, %r47;
	@%p48 bra 	$L__BB1_65;
$L__BB1_74:
	ret;

}


// ===== COMPILED SASS (sm_100) =====

	.target	sm_100

	.elftype	@"ET_EXEC"


//--------------------- .note.nv.tkinfo           --------------------------
	.section	.note.nv.tkinfo,"",@"SHT_NOTE"
	.sectionflags	@"SHF_NOTE_NV_TKINFO"
	.tkinfo
        /*0018*/ 	.word	0x00000002
        /*0030*/ 	.string	""
        /*0030*/ 	.string	"ptxas"
        /*0030*/ 	.string	"Cuda compilation tools, release 13.0, V13.0.88"
        /*0030*/ 	.string	"Build cuda_13.0.r13.0/compiler.36424714_0"
        /*0030*/ 	.string	"-arch sm_100 -m 64 "



//--------------------- .note.nv.cuinfo           --------------------------
	.section	.note.nv.cuinfo,"",@"SHT_NOTE"
	.sectionflags	@"SHF_NOTE_NV_CUINFO"
        /*0018*/ 	.short	0x0002
        /*001a*/ 	.short	0x0064
        /*001c*/ 	.short	0x0082
	.zero		2


//--------------------- .nv.info                  --------------------------
	.section	.nv.info,"",@"SHT_CUDA_INFO"
	.align	4


	//----- nvinfo : EIATTR_REGCOUNT
	.align		4
        /*0000*/ 	.byte	0x04, 0x2f
        /*0002*/ 	.short	(.L_1 - .L_0)
	.align		4
.L_0:
        /*0004*/ 	.word	index@(cmo_batch_f32)
        /*0008*/ 	.word	0x0000002a


	//----- nvinfo : EIATTR_FRAME_SIZE
	.align		4
.L_1:
        /*000c*/ 	.byte	0x04, 0x11
        /*000e*/ 	.short	(.L_3 - .L_2)
	.align		4
.L_2:
        /*0010*/ 	.word	index@($__internal_3_$__cuda_sm20_div_rn_f64_full)
        /*0014*/ 	.word	0x00000000


	//----- nvinfo : EIATTR_FRAME_SIZE
	.align		4
.L_3:
        /*0018*/ 	.byte	0x04, 0x11
        /*001a*/ 	.short	(.L_5 - .L_4)
	.align		4
.L_4:
        /*001c*/ 	.word	index@($__internal_2_$__cuda_sm20_dblrcp_rn_slowpath_v3)
        /*0020*/ 	.word	0x00000000


	//----- nvinfo : EIATTR_FRAME_SIZE
	.align		4
.L_5:
        /*0024*/ 	.byte	0x04, 0x11
        /*0026*/ 	.short	(.L_7 - .L_6)
	.align		4
.L_6:
        /*0028*/ 	.word	index@(cmo_batch_f32)
        /*002c*/ 	.word	0x00000000


	//----- nvinfo : EIATTR_REGCOUNT
	.align		4
.L_7:
        /*0030*/ 	.byte	0x04, 0x2f
        /*0032*/ 	.short	(.L_9 - .L_8)
	.align		4
.L_8:
        /*0034*/ 	.word	index@(cmo_many_series_one_param_f32)
        /*0038*/ 	.word	0x00000030


	//----- nvinfo : EIATTR_FRAME_SIZE
	.align		4
.L_9:
        /*003c*/ 	.byte	0x04, 0x11
        /*003e*/ 	.short	(.L_11 - .L_10)
	.align		4
.L_10:
        /*0040*/ 	.word	index@($__internal_1_$__cuda_sm20_div_rn_f64_full)
        /*0044*/ 	.word	0x00000000


	//----- nvinfo : EIATTR_FRAME_SIZE
	.align		4
.L_11:
        /*0048*/ 	.byte	0x04, 0x11
        /*004a*/ 	.short	(.L_13 - .L_12)
	.align		4
.L_12:
        /*004c*/ 	.word	index@($__internal_0_$__cuda_sm20_dblrcp_rn_slowpath_v3)
        /*0050*/ 	.word	0x00000000


	//----- nvinfo : EIATTR_FRAME_SIZE
	.align		4
.L_13:
        /*0054*/ 	.byte	0x04, 0x11
        /*0056*/ 	.short	(.L_15 - .L_14)
	.align		4
.L_14:
        /*0058*/ 	.word	index@(cmo_many_series_one_param_f32)
        /*005c*/ 	.word	0x00000000


	//----- nvinfo : EIATTR_MIN_STACK_SIZE
	.align		4
.L_15:
        /*0060*/ 	.byte	0x04, 0x12
        /*0062*/ 	.short	(.L_17 - .L_16)
	.align		4
.L_16:
        /*0064*/ 	.word	index@(cmo_many_series_one_param_f32)
        /*0068*/ 	.word	0x00000000


	//----- nvinfo : EIATTR_MIN_STACK_SIZE
	.align		4
.L_17:
        /*006c*/ 	.byte	0x04, 0x12
        /*006e*/ 	.short	(.L_19 - .L_18)
	.align		4
.L_18:
        /*0070*/ 	.word	index@(cmo_batch_f32)
        /*0074*/ 	.word	0x00000000
.L_19:


//--------------------- .nv.compat                --------------------------
	.section	.nv.compat,"",@"SHT_CUDA_COMPAT_INFO"
	.align	4
        /*0000*/ 	.byte	0x02, 0x09, 0x00, 0x00, 0x02, 0x02, 0x01, 0x00, 0x02, 0x05, 0x05, 0x00, 0x03, 0x07, 0x01, 0x01
        /*0010*/ 	.byte	0x02, 0x03, 0x00, 0x00, 0x02, 0x06, 0x01, 0x00, 0x04, 0x0b, 0x08, 0x00, 0x01, 0x00, 0x00, 0x00
        /*0020*/ 	.byte	0x00, 0x00, 0x00, 0x00


//--------------------- .nv.info.cmo_many_series_one_param_f32 --------------------------
	.section	.nv.info.cmo_many_series_one_param_f32,"",@"SHT_CUDA_INFO"
	.sectionflags	@""
	.align	4


	//----- nvinfo : EIATTR_CUDA_API_VERSION
	.align		4
        /*0000*/ 	.byte	0x04, 0x37
        /*0002*/ 	.short	(.L_21 - .L_20)
.L_20:
        /*0004*/ 	.word	0x00000082


	//----- nvinfo : EIATTR_KPARAM_INFO
	.align		4
.L_21:
        /*0008*/ 	.byte	0x04, 0x17
        /*000a*/ 	.short	(.L_23 - .L_22)
.L_22:
        /*000c*/ 	.word	0x00000000
        /*0010*/ 	.short	0x0005
        /*0012*/ 	.short	0x0020
        /*0014*/ 	.byte	0x00, 0xf5, 0x21, 0x00


	//----- nvinfo : EIATTR_KPARAM_INFO
	.align		4
.L_23:
        /*0018*/ 	.byte	0x04, 0x17
        /*001a*/ 	.short	(.L_25 - .L_24)
.L_24:
        /*001c*/ 	.word	0x00000000
        /*0020*/ 	.short	0x0004
        /*0022*/ 	.short	0x0018
        /*0024*/ 	.byte	0x00, 0xf0, 0x11, 0x00


	//----- nvinfo : EIATTR_KPARAM_INFO
	.align		4
.L_25:
        /*0028*/ 	.byte	0x04, 0x17
        /*002a*/ 	.short	(.L_27 - .L_26)
.L_26:
        /*002c*/ 	.word	0x00000000
        /*0030*/ 	.short	0x0003
        /*0032*/ 	.short	0x0014
        /*0034*/ 	.byte	0x00, 0xf0, 0x11, 0x00


	//----- nvinfo : EIATTR_KPARAM_INFO
	.align		4
.L_27:
        /*0038*/ 	.byte	0x04, 0x17
        /*003a*/ 	.short	(.L_29 - .L_28)
.L_28:
        /*003c*/ 	.word	0x00000000
        /*0040*/ 	.short	0x0002
        /*0042*/ 	.short	0x0010
        /*0044*/ 	.byte	0x00, 0xf0, 0x11, 0x00


	//----- nvinfo : EIATTR_KPARAM_INFO
	.align		4
.L_29:
        /*0048*/ 	.byte	0x04, 0x17
        /*004a*/ 	.short	(.L_31 - .L_30)
.L_30:
        /*004c*/ 	.word	0x00000000
        /*0050*/ 	.short	0x0001
        /*0052*/ 	.short	0x0008
        /*0054*/ 	.byte	0x00, 0xf5, 0x21, 0x00


	//----- nvinfo : EIATTR_KPARAM_INFO
	.align		4
.L_31:
        /*0058*/ 	.byte	0x04, 0x17
        /*005a*/ 	.short	(.L_33 - .L_32)
.L_32:
        /*005c*/ 	.word	0x00000000
        /*0060*/ 	.short	0x0000
        /*0062*/ 	.short	0x0000
        /*0064*/ 	.byte	0x00, 0xf5, 0x21, 0x00


	//----- nvinfo : EIATTR_SPARSE_MMA_MASK
	.align		4
.L_33:
        /*0068*/ 	.byte	0x03, 0x50
        /*006a*/ 	.short	0x0000


	//----- nvinfo : EIATTR_MAXREG_COUNT
	.align		4
        /*006c*/ 	.byte	0x03, 0x1b
        /*006e*/ 	.short	0x00ff


	//----- nvinfo : EIATTR_MERCURY_ISA_VERSION
	.align		4
        /*0070*/ 	.byte	0x03, 0x5f
        /*0072*/ 	.short	0x0101


	//----- nvinfo : EIATTR_VRC_CTA_INIT_COUNT
	.align		4
        /*0074*/ 	.byte	0x02, 0x4a
	.zero		1
	.zero		1


	//----- nvinfo : EIATTR_EXIT_INSTR_OFFSETS
	.align		4
        /*0078*/ 	.byte	0x04, 0x1c
        /*007a*/ 	.short	(.L_35 - .L_34)


	//   ....[0]....
.L_34:
        /*007c*/ 	.word	0x00000070


	//   ....[1]....
        /*0080*/ 	.word	0x00000190


	//   ....[2]....
        /*0084*/ 	.word	0x00000490


	//   ....[3]....
        /*0088*/ 	.word	0x000005f0


	//   ....[4]....
        /*008c*/ 	.word	0x000006d0


	//   ....[5]....
        /*0090*/ 	.word	0x00000740


	//   ....[6]....
        /*0094*/ 	.word	0x000007e0


	//   ....[7]....
        /*0098*/ 	.word	0x00000ae0


	//   ....[8]....
        /*009c*/ 	.word	0x00000c40


	//   ....[9]....
        /*00a0*/ 	.word	0x00000d20


	//   ....[10]....
        /*00a4*/ 	.word	0x00000da0


	//   ....[11]....
        /*00a8*/ 	.word	0x00002680


	//   ....[12]....
        /*00ac*/ 	.word	0x00002bb0


	//   ....[13]....
        /*00b0*/ 	.word	0x000039d0


	//----- nvinfo : EIATTR_CRS_STACK_SIZE
	.align		4
.L_35:
        /*00b4*/ 	.byte	0x04, 0x1e
        /*00b6*/ 	.short	(.L_37 - .L_36)
.L_36:
        /*00b8*/ 	.word	0x00000000


	//----- nvinfo : EIATTR_CBANK_PARAM_SIZE
	.align		4
.L_37:
        /*00bc*/ 	.byte	0x03, 0x19
        /*00be*/ 	.short	0x0028


	//----- nvinfo : EIATTR_PARAM_CBANK
	.align		4
        /*00c0*/ 	.byte	0x04, 0x0a
        /*00c2*/ 	.short	(.L_39 - .L_38)
	.align		4
.L_38:
        /*00c4*/ 	.word	index@(.nv.constant0.cmo_many_series_one_param_f32)
        /*00c8*/ 	.short	0x0380
        /*00ca*/ 	.short	0x0028


	//----- nvinfo : EIATTR_SW_WAR
	.align		4
.L_39:
        /*00cc*/ 	.byte	0x04, 0x36
        /*00ce*/ 	.short	(.L_41 - .L_40)
.L_40:
        /*00d0*/ 	.word	0x00000008
.L_41:


//--------------------- .nv.info.cmo_batch_f32    --------------------------
	.section	.nv.info.cmo_batch_f32,"",@"SHT_CUDA_INFO"
	.sectionflags	@""
	.align	4


	//----- nvinfo : EIATTR_CUDA_API_VERSION
	.align		4
        /*0000*/ 	.byte	0x04, 0x37
        /*0002*/ 	.short	(.L_43 - .L_42)
.L_42:
        /*0004*/ 	.word	0x00000082


	//----- nvinfo : EIATTR_KPARAM_INFO
	.align		4
.L_43:
        /*0008*/ 	.byte	0x04, 0x17
        /*000a*/ 	.short	(.L_45 - .L_44)
.L_44:
        /*000c*/ 	.word	0x00000000
        /*0010*/ 	.short	0x0005
        /*0012*/ 	.short	0x0020
        /*0014*/ 	.byte	0x00, 0xf5, 0x21, 0x00


	//----- nvinfo : EIATTR_KPARAM_INFO
	.align		4
.L_45:
        /*0018*/ 	.byte	0x04, 0x17
        /*001a*/ 	.short	(.L_47 - .L_46)
.L_46:
        /*001c*/ 	.word	0x00000000
        /*0020*/ 	.short	0x0004
        /*0022*/ 	.short	0x0018
        /*0024*/ 	.byte	0x00, 0xf0, 0x11, 0x00


	//----- nvinfo : EIATTR_KPARAM_INFO
	.align		4
.L_47:
        /*0028*/ 	.byte	0x04, 0x17
        /*002a*/ 	.short	(.L_49 - .L_48)
.L_48:
        /*002c*/ 	.word	0x00000000
        /*0030*/ 	.short	0x0003
        /*0032*/ 	.short	0x0014
        /*0034*/ 	.byte	0x00, 0xf0, 0x11, 0x00


	//----- nvinfo : EIATTR_KPARAM_INFO
	.align		4
.L_49:
        /*0038*/ 	.byte	0x04, 0x17
        /*003a*/ 	.short	(.L_51 - .L_50)
.L_50:
        /*003c*/ 	.word	0x00000000
        /*0040*/ 	.short	0x0002
        /*0042*/ 	.short	0x0010
        /*0044*/ 	.byte	0x00, 0xf0, 0x11, 0x00


	//----- nvinfo : EIATTR_KPARAM_INFO
	.align		4
.L_51:
        /*0048*/ 	.byte	0x04, 0x17
        /*004a*/ 	.short	(.L_53 - .L_52)
.L_52:
        /*004c*/ 	.word	0x00000000
        /*0050*/ 	.short	0x0001
        /*0052*/ 	.short	0x0008
        /*0054*/ 	.byte	0x00, 0xf5, 0x21, 0x00


	//----- nvinfo : EIATTR_KPARAM_INFO
	.align		4
.L_53:
        /*0058*/ 	.byte	0x04, 0x17
        /*005a*/ 	.short	(.L_55 - .L_54)
.L_54:
        /*005c*/ 	.word	0x00000000
        /*0060*/ 	.short	0x0000
        /*0062*/ 	.short	0x0000
        /*0064*/ 	.byte	0x00, 0xf5, 0x21, 0x00


	//----- nvinfo : EIATTR_SPARSE_MMA_MASK
	.align		4
.L_55:
        /*0068*/ 	.byte	0x03, 0x50
        /*006a*/ 	.short	0x0000


	//----- nvinfo : EIATTR_MAXREG_COUNT
	.align		4
        /*006c*/ 	.byte	0x03, 0x1b
        /*006e*/ 	.short	0x00ff


	//----- nvinfo : EIATTR_MERCURY_ISA_VERSION
	.align		4
        /*0070*/ 	.byte	0x03, 0x5f
        /*0072*/ 	.short	0x0101


	//----- nvinfo : EIATTR_VRC_CTA_INIT_COUNT
	.align		4
        /*0074*/ 	.byte	0x02, 0x4a
	.zero		1
	.zero		1


	//----- nvinfo : EIATTR_EXIT_INSTR_OFFSETS
	.align		4
        /*0078*/ 	.byte	0x04, 0x1c
        /*007a*/ 	.short	(.L_57 - .L_56)


	//   ....[0]....
.L_56:
        /*007c*/ 	.word	0x00000070


	//   ....[1]....
        /*0080*/ 	.word	0x00000190


	//   ....[2]....
        /*0084*/ 	.word	0x000003b0


	//   ....[3]....
        /*0088*/ 	.word	0x000004b0


	//   ....[4]....
        /*008c*/ 	.word	0x00000570


	//   ....[5]....
        /*0090*/ 	.word	0x00000640


	//   ....[6]....
        /*0094*/ 	.word	0x000006a0


	//   ....[7]....
        /*0098*/ 	.word	0x000008c0


	//   ....[8]....
        /*009c*/ 	.word	0x000009c0


	//   ....[9]....
        /*00a0*/ 	.word	0x00000a80


	//   ....[10]....
        /*00a4*/ 	.word	0x00000b60


	//   ....[11]....
        /*00a8*/ 	.word	0x00001da0


	//   ....[12]....
        /*00ac*/ 	.word	0x00002260


	//   ....[13]....
        /*00b0*/ 	.word	0x00002d80


	//----- nvinfo : EIATTR_CRS_STACK_SIZE
	.align		4
.L_57:
        /*00b4*/ 	.byte	0x04, 0x1e
        /*00b6*/ 	.short	(.L_59 - .L_58)
.L_58:
        /*00b8*/ 	.word	0x00000000


	//----- nvinfo : EIATTR_CBANK_PARAM_SIZE
	.align		4
.L_59:
        /*00bc*/ 	.byte	0x03, 0x19
        /*00be*/ 	.short	0x0028


	//----- nvinfo : EIATTR_PARAM_CBANK
	.align		4
        /*00c0*/ 	.byte	0x04, 0x0a
        /*00c2*/ 	.short	(.L_61 - .L_60)
	.align		4
.L_60:
        /*00c4*/ 	.word	index@(.nv.constant0.cmo_batch_f32)
        /*00c8*/ 	.short	0x0380
        /*00ca*/ 	.short	0x0028


	//----- nvinfo : EIATTR_SW_WAR
	.align		4
.L_61:
        /*00cc*/ 	.byte	0x04, 0x36
        /*00ce*/ 	.short	(.L_63 - .L_62)
.L_62:
        /*00d0*/ 	.word	0x00000008
.L_63:


//--------------------- .nv.callgraph             --------------------------
	.section	.nv.callgraph,"",@"SHT_CUDA_CALLGRAPH"
	.align	4
	.sectionentsize	8
	.align		4
        /*0000*/ 	.word	0x00000000
	.align		4
        /*0004*/ 	.word	0xffffffff
	.align		4
        /*0008*/ 	.word	0x00000000
	.align		4
        /*000c*/ 	.word	0xfffffffe
	.align		4
        /*0010*/ 	.word	0x00000000
	.align		4
        /*0014*/ 	.word	0xfffffffd
	.align		4
        /*0018*/ 	.word	0x00000000
	.align		4
        /*001c*/ 	.word	0xfffffffc


//--------------------- .text.cmo_many_series_one_param_f32 --------------------------
	.section	.text.cmo_many_series_one_param_f32,"ax",@progbits
	.align	128
        .global         cmo_many_series_one_param_f32
        .type           cmo_many_series_one_param_f32,@function
        .size           cmo_many_series_one_param_f32,(.L_x_141 - cmo_many_series_one_param_f32)
        .other          cmo_many_series_one_param_f32,@"STO_CUDA_ENTRY STV_DEFAULT"
cmo_many_series_one_param_f32:
.text.cmo_many_series_one_param_f32:
[----:B------:R-:W-:Y:S01]  /*0000*/  LDC R1, c[0x0][0x37c] ;  /* 0x0000df00ff017b82 */ /* 0x000fe20000000800 */
[----:B------:R-:W0:Y:S07]  /*0010*/  S2R R19, SR_TID.X ;  /* 0x0000000000137919 */ /* 0x000e2e0000002100 */
[----:B------:R-:W0:Y:S08]  /*0020*/  S2UR UR4, SR_CTAID.X ;  /* 0x00000000000479c3 */ /* 0x000e300000002500 */
[----:B------:R-:W0:Y:S08]  /*0030*/  LDC R18, c[0x0][0x360] ;  /* 0x0000d800ff127b82 */ /* 0x000e300000000800 */
[----:B------:R-:W1:Y:S01]  /*0040*/  LDC R3, c[0x0][0x390] ;  /* 0x0000e400ff037b82 */ /* 0x000e620000000800 */
[----:B0-----:R-:W-:-:S05]  /*0050*/  IMAD R18, R18, UR4, R19 ;  /* 0x0000000412127c24 */ /* 0x001fca000f8e0213 */
[----:B-1----:R-:W-:-:S13]  /*0060*/  ISETP.GE.AND P0, PT, R18, R3, PT ;  /* 0x000000031200720c */ /* 0x002fda0003f06270 */
[----:B------:R-:W-:Y:S05]  /*0070*/  @P0 EXIT ;  /* 0x000000000000094d */ /* 0x000fea0003800000 */
[----:B------:R-:W0:Y:S01]  /*0080*/  LDC.64 R4, c[0x0][0x388] ;  /* 0x0000e200ff047b82 */ /* 0x000e220000000a00 */
[----:B------:R-:W1:Y:S07]  /*0090*/  LDCU.64 UR6, c[0x0][0x358] ;  /* 0x00006b00ff0677ac */ /* 0x000e6e0008000a00 */
[----:B------:R-:W2:Y:S08]  /*00a0*/  LDC R9, c[0x0][0x398] ;  /* 0x0000e600ff097b82 */ /* 0x000eb00000000800 */
[----:B------:R-:W2:Y:S01]  /*00b0*/  LDC R0, c[0x0][0x394] ;  /* 0x0000e500ff007b82 */ /* 0x000ea20000000800 */
[----:B0-----:R-:W-:-:S05]  /*00c0*/  IMAD.WIDE R4, R18, 0x4, R4 ;  /* 0x0000000412047825 */ /* 0x001fca00078e0204 */
[----:B-1----:R-:W3:Y:S01]  /*00d0*/  LDG.E.CONSTANT R27, desc[UR6][R4.64] ;  /* 0x00000006041b7981 */ /* 0x002ee2000c1e9900 */
[----:B------:R-:W-:Y:S02]  /*00e0*/  SHF.R.S32.HI R19, RZ, 0x1f, R18 ;  /* 0x0000001fff137819 */ /* 0x000fe40000011412 */
[----:B--2---:R-:W-:-:S04]  /*00f0*/  ISETP.GT.AND P0, PT, R9, R0, PT ;  /* 0x000000000900720c */ /* 0x004fc80003f04270 */
[----:B------:R-:W-:Y:S02]  /*0100*/  ISETP.LT.OR P0, PT, R9, 0x1, P0 ;  /* 0x000000010900780c */ /* 0x000fe40000701670 */
[----:B---3--:R-:W-:-:S04]  /*0110*/  ISETP.GE.AND P1, PT, R27, R0, PT ;  /* 0x000000001b00720c */ /* 0x008fc80003f26270 */
[----:B------:R-:W-:-:S04]  /*0120*/  ISETP.LT.OR P1, PT, R27, RZ, P1 ;  /* 0x000000ff1b00720c */ /* 0x000fc80000f21670 */
[----:B------:R-:W-:-:S13]  /*0130*/  PLOP3.LUT P0, PT, P0, P1, PT, 0xf8, 0x8f ;  /* 0x00000000008f781c */ /* 0x000fda0000703f70 */
[----:B------:R-:W-:Y:S05]  /*0140*/  @!P0 BRA `(.L_x_0) ;  /* 0x0000000400888947 */ /* 0x000fea0003800000 */
[----:B------:R-:W0:Y:S01]  /*0150*/  LDCU.64 UR4, c[0x0][0x3a0] ;  /* 0x00007400ff0477ac */ /* 0x000e220008000a00 */
[----:B------:R-:W-:Y:S02]  /*0160*/  ISETP.GE.AND P0, PT, R0, 0x1, PT ;  /* 0x000000010000780c */ /* 0x000fe40003f06270 */
[----:B0-----:R-:W-:-:S04]  /*0170*/  LEA R4, P1, R18, UR4, 0x2 ;  /* 0x0000000412047c11 */ /* 0x001fc8000f8210ff */
[----:B------:R-:W-:-:S07]  /*0180*/  LEA.HI.X R5, R18, UR5, R19, 0x2, P1 ;  /* 0x0000000512057c11 */ /* 0x000fce00088f1413 */
[----:B------:R-:W-:Y:S05]  /*0190*/  @!P0 EXIT ;  /* 0x000000000000894d */ /* 0x000fea0003800000 */
[C---:B------:R-:W-:Y:S02]  /*01a0*/  ISETP.GE.U32.AND P0, PT, R0.reuse, 0x10, PT ;  /* 0x000000100000780c */ /* 0x040fe40003f06070 */
[----:B------:R-:W-:-:S11]  /*01b0*/  LOP3.LUT R34, R0, 0xf, RZ, 0xc0, !PT ;  /* 0x0000000f00227812 */ /* 0x000fd600078ec0ff */
[----:B------:R-:W-:Y:S05]  /*01c0*/  @!P0 BRA `(.L_x_1) ;  /* 0x0000000000ac8947 */ /* 0x000fea0003800000 */
[----:B------:R-:W-:Y:S01]  /*01d0*/  LOP3.LUT R2, R0, 0x7ffffff0, RZ, 0xc0, !PT ;  /* 0x7ffffff000027812 */ /* 0x000fe200078ec0ff */
[----:B------:R-:W-:Y:S02]  /*01e0*/  IMAD.MOV.U32 R8, RZ, RZ, R4 ;  /* 0x000000ffff087224 */ /* 0x000fe400078e0004 */
[----:B------:R-:W-:Y:S02]  /*01f0*/  IMAD.MOV.U32 R9, RZ, RZ, R5 ;  /* 0x000000ffff097224 */ /* 0x000fe400078e0005 */
[----:B------:R-:W-:-:S07]  /*0200*/  IMAD.MOV R2, RZ, RZ, -R2 ;  /* 0x000000ffff027224 */ /* 0x000fce00078e0a02 */
.L_x_2:
[----:B------:R-:W-:Y:S01]  /*0210*/  MOV R4, R8 ;  /* 0x0000000800047202 */ /* 0x000fe20000000f00 */
[----:B------:R-:W-:Y:S02]  /*0220*/  IMAD.MOV.U32 R5, RZ, RZ, R9 ;  /* 0x000000ffff057224 */ /* 0x000fe400078e0009 */
[----:B--2---:R-:W-:Y:S02]  /*0230*/  IMAD.MOV.U32 R35, RZ, RZ, 0x7fffffff ;  /* 0x7fffffffff237424 */ /* 0x004fe400078e00ff */
[----:B------:R-:W-:-:S03]  /*0240*/  IMAD.WIDE R6, R3, 0x4, R4 ;  /* 0x0000000403067825 */ /* 0x000fc600078e0204 */
[----:B------:R-:W-:Y:S01]  /*0250*/  STG.E desc[UR6][R4.64], R35 ;  /* 0x0000002304007986 */ /* 0x000fe2000c101906 */
[----:B------:R-:W-:Y:S02]  /*0260*/  VIADD R2, R2, 0x10 ;  /* 0x0000001002027836 */ /* 0x000fe40000000000 */
[C---:B------:R-:W-:Y:S01]  /*0270*/  IMAD.WIDE R8, R3.reuse, 0x4, R6 ;  /* 0x0000000403087825 */ /* 0x040fe200078e0206 */
[----:B------:R0:W-:Y:S02]  /*0280*/  STG.E desc[UR6][R6.64], R35 ;  /* 0x0000002306007986 */ /* 0x0001e4000c101906 */
[----:B------:R-:W-:Y:S02]  /*0290*/  ISETP.NE.AND P0, PT, R2, RZ, PT ;  /* 0x000000ff0200720c */ /* 0x000fe40003f05270 */
[----:B------:R1:W-:Y:S01]  /*02a0*/  STG.E desc[UR6][R8.64], R35 ;  /* 0x0000002308007986 */ /* 0x0003e2000c101906 */
[----:B------:R-:W-:-:S05]  /*02b0*/  IMAD.WIDE R10, R3, 0x4, R8 ;  /* 0x00000004030a7825 */ /* 0x000fca00078e0208 */
        /* <DEDUP_REMOVED lines=23> */
[----:B0-----:R-:W-:-:S05]  /*0430*/  IMAD.WIDE R6, R3, 0x4, R32 ;  /* 0x0000000403067825 */ /* 0x001fca00078e0220 */
[----:B------:R2:W-:Y:S01]  /*0440*/  STG.E desc[UR6][R6.64], R35 ;  /* 0x0000002306007986 */ /* 0x0005e2000c101906 */
[----:B-1----:R-:W-:Y:S01]  /*0450*/  IMAD.WIDE R8, R3, 0x4, R6 ;  /* 0x0000000403087825 */ /* 0x002fe200078e0206 */
[----:B------:R-:W-:Y:S06]  /*0460*/  @P0 BRA `(.L_x_2) ;  /* 0xfffffffc00680947 */ /* 0x000fec000383ffff */
[----:B------:R-:W-:-:S07]  /*0470*/  IMAD.WIDE R4, R3, 0x40, R4 ;  /* 0x0000004003047825 */ /* 0x000fce00078e0204 */
.L_x_1:
[----:B------:R-:W-:-:S13]  /*0480*/  ISETP.NE.AND P0, PT, R34, RZ, PT ;  /* 0x000000ff2200720c */ /* 0x000fda0003f05270 */
[----:B------:R-:W-:Y:S05]  /*0490*/  @!P0 EXIT ;  /* 0x000000000000894d */ /* 0x000fea0003800000 */
[----:B------:R-:W-:Y:S02]  /*04a0*/  ISETP.GE.U32.AND P0, PT, R34, 0x8, PT ;  /* 0x000000082200780c */ /* 0x000fe40003f06070 */
[----:B------:R-:W-:-:S04]  /*04b0*/  LOP3.LUT R2, R0, 0x7, RZ, 0xc0, !PT ;  /* 0x0000000700027812 */ /* 0x000fc800078ec0ff */
[----:B------:R-:W-:-:S07]  /*04c0*/  ISETP.NE.AND P1, PT, R2, RZ, PT ;  /* 0x000000ff0200720c */ /* 0x000fce0003f25270 */
[----:B------:R-:W-:Y:S06]  /*04d0*/  @!P0 BRA `(.L_x_3) ;  /* 0x0000000000448947 */ /* 0x000fec0003800000 */
[----:B--2---:R-:W-:Y:S01]  /*04e0*/  IMAD.WIDE R6, R3, 0x4, R4 ;  /* 0x0000000403067825 */ /* 0x004fe200078e0204 */
[----:B------:R-:W-:-:S03]  /*04f0*/  MOV R21, 0x7fffffff ;  /* 0x7fffffff00157802 */ /* 0x000fc60000000f00 */
[C---:B------:R-:W-:Y:S02]  /*0500*/  IMAD.WIDE R8, R3.reuse, 0x4, R6 ;  /* 0x0000000403087825 */ /* 0x040fe400078e0206 */
[----:B------:R0:W-:Y:S04]  /*0510*/  STG.E desc[UR6][R4.64], R21 ;  /* 0x0000001504007986 */ /* 0x0001e8000c101906 */
[----:B------:R1:W-:Y:S01]  /*0520*/  STG.E desc[UR6][R6.64], R21 ;  /* 0x0000001506007986 */ /* 0x0003e2000c101906 */
[----:B------:R-:W-:-:S03]  /*0530*/  IMAD.WIDE R10, R3, 0x4, R8 ;  /* 0x00000004030a7825 */ /* 0x000fc600078e0208 */
[----:B------:R1:W-:Y:S01]  /*0540*/  STG.E desc[UR6][R8.64], R21 ;  /* 0x0000001508007986 */ /* 0x0003e2000c101906 */
[----:B------:R-:W-:-:S03]  /*0550*/  IMAD.WIDE R12, R3, 0x4, R10 ;  /* 0x00000004030c7825 */ /* 0x000fc600078e020a */
[----:B------:R1:W-:Y:S04]  /*0560*/  STG.E desc[UR6][R10.64], R21 ;  /* 0x000000150a007986 */ /* 0x0003e8000c101906 */
[----:B------:R1:W-:Y:S01]  /*0570*/  STG.E desc[UR6][R12.64], R21 ;  /* 0x000000150c007986 */ /* 0x0003e2000c101906 */
[----:B------:R-:W-:-:S05]  /*0580*/  IMAD.WIDE R14, R3, 0x4, R12 ;  /* 0x00000004030e7825 */ /* 0x000fca00078e020c */
[----:B------:R1:W-:Y:S01]  /*0590*/  STG.E desc[UR6][R14.64], R21 ;  /* 0x000000150e007986 */ /* 0x0003e2000c101906 */
[----:B------:R-:W-:-:S05]  /*05a0*/  IMAD.WIDE R16, R3, 0x4, R14 ;  /* 0x0000000403107825 */ /* 0x000fca00078e020e */
[----:B------:R1:W-:Y:S01]  /*05b0*/  STG.E desc[UR6][R16.64], R21 ;  /* 0x0000001510007986 */ /* 0x0003e2000c101906 */
[----:B------:R-:W-:-:S05]  /*05c0*/  IMAD.WIDE R18, R3, 0x4, R16 ;  /* 0x0000000403127825 */ /* 0x000fca00078e0210 */
[----:B------:R1:W-:Y:S01]  /*05d0*/  STG.E desc[UR6][R18.64], R21 ;  /* 0x0000001512007986 */ /* 0x0003e2000c101906 */
[----:B0-----:R-:W-:-:S07]  /*05e0*/  IMAD.WIDE R4, R3, 0x4, R18 ;  /* 0x0000000403047825 */ /* 0x001fce00078e0212 */
.L_x_3:
[----:B------:R-:W-:Y:S05]  /*05f0*/  @!P1 EXIT ;  /* 0x000000000000994d */ /* 0x000fea0003800000 */
[----:B------:R-:W-:Y:S02]  /*0600*/  ISETP.GE.U32.AND P0, PT, R2, 0x4, PT ;  /* 0x000000040200780c */ /* 0x000fe40003f06070 */
[----:B------:R-:W-:-:S04]  /*0610*/  LOP3.LUT R0, R0, 0x3, RZ, 0xc0, !PT ;  /* 0x0000000300007812 */ /* 0x000fc800078ec0ff */
[----:B------:R-:W-:-:S07]  /*0620*/  ISETP.NE.AND P1, PT, R0, RZ, PT ;  /* 0x000000ff0000720c */ /* 0x000fce0003f25270 */
[----:B------:R-:W-:Y:S06]  /*0630*/  @!P0 BRA `(.L_x_4) ;  /* 0x0000000000248947 */ /* 0x000fec0003800000 */
[----:B-12---:R-:W-:-:S04]  /*0640*/  IMAD.WIDE R6, R3, 0x4, R4 ;  /* 0x0000000403067825 */ /* 0x006fc800078e0204 */
[----:B------:R-:W-:Y:S02]  /*0650*/  IMAD.MOV.U32 R13, RZ, RZ, 0x7fffffff ;  /* 0x7fffffffff0d7424 */ /* 0x000fe400078e00ff */
[----:B------:R-:W-:-:S03]  /*0660*/  IMAD.WIDE R8, R3, 0x4, R6 ;  /* 0x0000000403087825 */ /* 0x000fc600078e0206 */
[----:B------:R0:W-:Y:S01]  /*0670*/  STG.E desc[UR6][R4.64], R13 ;  /* 0x0000000d04007986 */ /* 0x0001e2000c101906 */
[----:B------:R-:W-:-:S03]  /*0680*/  IMAD.WIDE R10, R3, 0x4, R8 ;  /* 0x00000004030a7825 */ /* 0x000fc600078e0208 */
[----:B------:R3:W-:Y:S04]  /*0690*/  STG.E desc[UR6][R6.64], R13 ;  /* 0x0000000d06007986 */ /* 0x0007e8000c101906 */
[----:B------:R3:W-:Y:S04]  /*06a0*/  STG.E desc[UR6][R8.64], R13 ;  /* 0x0000000d08007986 */ /* 0x0007e8000c101906 */
[----:B------:R3:W-:Y:S01]  /*06b0*/  STG.E desc[UR6][R10.64], R13 ;  /* 0x0000000d0a007986 */ /* 0x0007e2000c101906 */
[----:B0-----:R-:W-:-:S07]  /*06c0*/  IMAD.WIDE R4, R3, 0x4, R10 ;  /* 0x0000000403047825 */ /* 0x001fce00078e020a */
.L_x_4:
[----:B------:R-:W-:Y:S05]  /*06d0*/  @!P1 EXIT ;  /* 0x000000000000994d */ /* 0x000fea0003800000 */
[----:B-123--:R-:W0:Y:S01]  /*06e0*/  LDC R7, c[0x0][0x390] ;  /* 0x0000e400ff077b82 */ /* 0x00ee220000000800 */
[----:B------:R-:W-:Y:S02]  /*06f0*/  IMAD.MOV R0, RZ, RZ, -R0 ;  /* 0x000000ffff007224 */ /* 0x000fe400078e0a00 */
[----:B------:R-:W-:-:S07]  /*0700*/  IMAD.MOV.U32 R3, RZ, RZ, 0x7fffffff ;  /* 0x7fffffffff037424 */ /* 0x000fce00078e00ff */
.L_x_5:
[----:B------:R-:W-:Y:S01]  /*0710*/  IADD3 R0, PT, PT, R0, 0x1, RZ ;  /* 0x0000000100007810 */ /* 0x000fe20007ffe0ff */
[----:B------:R1:W-:Y:S03]  /*0720*/  STG.E desc[UR6][R4.64], R3 ;  /* 0x0000000304007986 */ /* 0x0003e6000c101906 */
[----:B------:R-:W-:-:S13]  /*0730*/  ISETP.NE.AND P0, PT, R0, RZ, PT ;  /* 0x000000ff0000720c */ /* 0x000fda0003f05270 */
[----:B-1----:R-:W-:Y:S05]  /*0740*/  @!P0 EXIT ;  /* 0x000000000000894d */ /* 0x002fea0003800000 */
[----:B0-----:R-:W-:Y:S01]  /*0750*/  IMAD.WIDE R4, R7, 0x4, R4 ;  /* 0x0000000407047825 */ /* 0x001fe200078e0204 */
[----:B------:R-:W-:Y:S06]  /*0760*/  BRA `(.L_x_5) ;  /* 0xfffffffc00e87947 */ /* 0x000fec000383ffff */
.L_x_0:
[----:B------:R-:W-:-:S05]  /*0770*/  IMAD.IADD R2, R0, 0x1, -R27 ;  /* 0x0000000100027824 */ /* 0x000fca00078e0a1b */
[----:B------:R-:W-:-:S13]  /*0780*/  ISETP.GT.AND P0, PT, R2, R9, PT ;  /* 0x000000090200720c */ /* 0x000fda0003f04270 */
[----:B------:R-:W-:Y:S05]  /*0790*/  @P0 BRA `(.L_x_6) ;  /* 0x0000000400840947 */ /* 0x000fea0003800000 */
        /* <DEDUP_REMOVED lines=10> */
[----:B------:R-:W-:Y:S01]  /*0840*/  IMAD.MOV.U32 R9, RZ, RZ, R5 ;  /* 0x000000ffff097224 */ /* 0x000fe200078e0005 */
[----:B------:R-:W-:-:S07]  /*0850*/  IADD3 R2, PT, PT, -R2, RZ, RZ ;  /* 0x000000ff02027210 */ /* 0x000fce0007ffe1ff */
.L_x_8:
[----:B------:R-:W-:Y:S01]  /*0860*/  IMAD.MOV.U32 R4, RZ, RZ, R8 ;  /* 0x000000ffff047224 */ /* 0x000fe200078e0008 */
[----:B------:R-:W-:Y:S01]  /*0870*/  IADD3 R2, PT, PT, R2, 0x10, RZ ;  /* 0x0000001002027810 */ /* 0x000fe20007ffe0ff */
[----:B------:R-:W-:Y:S02]  /*0880*/  IMAD.MOV.U32 R5, RZ, RZ, R9 ;  /* 0x000000ffff057224 */ /* 0x000fe400078e0009 */
[----:B--2---:R-:W-:Y:S01]  /*0890*/  IMAD.MOV.U32 R35, RZ, RZ, 0x7fffffff ;  /* 0x7fffffffff237424 */ /* 0x004fe200078e00ff */
[----:B------:R-:W-:Y:S01]  /*08a0*/  ISETP.NE.AND P0, PT, R2, RZ, PT ;  /* 0x000000ff0200720c */ /* 0x000fe20003f05270 */
[----:B------:R-:W-:-:S03]  /*08b0*/  IMAD.WIDE R6, R3, 0x4, R4 ;  /* 0x0000000403067825 */ /* 0x000fc600078e0204 */
[----:B------:R-:W-:Y:S01]  /*08c0*/  STG.E desc[UR6][R4.64], R35 ;  /* 0x0000002304007986 */ /* 0x000fe2000c101906 */
        /* <DEDUP_REMOVED lines=32> */
.L_x_7:
[----:B------:R-:W-:-:S13]  /*0ad0*/  ISETP.NE.AND P0, PT, R34, RZ, PT ;  /* 0x000000ff2200720c */ /* 0x000fda0003f05270 */
[----:B------:R-:W-:Y:S05]  /*0ae0*/  @!P0 EXIT ;  /* 0x000000000000894d */ /* 0x000fea0003800000 */
[----:B------:R-:W-:Y:S02]  /*0af0*/  ISETP.GE.U32.AND P0, PT, R34, 0x8, PT ;  /* 0x000000082200780c */ /* 0x000fe40003f06070 */
[----:B------:R-:W-:-:S04]  /*0b00*/  LOP3.LUT R2, R0, 0x7, RZ, 0xc0, !PT ;  /* 0x0000000700027812 */ /* 0x000fc800078ec0ff */
[----:B------:R-:W-:-:S07]  /*0b10*/  ISETP.NE.AND P1, PT, R2, RZ, PT ;  /* 0x000000ff0200720c */ /* 0x000fce0003f25270 */
[----:B------:R-:W-:Y:S06]  /*0b20*/  @!P0 BRA `(.L_x_9) ;  /* 0x0000000000448947 */ /* 0x000fec0003800000 */
[----:B--2---:R-:W-:-:S04]  /*0b30*/  IMAD.WIDE R6, R3, 0x4, R4 ;  /* 0x0000000403067825 */ /* 0x004fc800078e0204 */
[----:B------:R-:W-:Y:S02]  /*0b40*/  IMAD.MOV.U32 R21, RZ, RZ, 0x7fffffff ;  /* 0x7fffffffff157424 */ /* 0x000fe400078e00ff */
[----:B------:R-:W-:-:S03]  /*0b50*/  IMAD.WIDE R8, R3, 0x4, R6 ;  /* 0x0000000403087825 */ /* 0x000fc600078e0206 */
[----:B------:R0:W-:Y:S01]  /*0b60*/  STG.E desc[UR6][R4.64], R21 ;  /* 0x0000001504007986 */ /* 0x0001e2000c101906 */
[----:B------:R-:W-:-:S03]  /*0b70*/  IMAD.WIDE R10, R3, 0x4, R8 ;  /* 0x00000004030a7825 */ /* 0x000fc600078e0208 */
        /* <DEDUP_REMOVED lines=11> */
[----:B0-----:R-:W-:-:S07]  /*0c30*/  IMAD.WIDE R4, R3, 0x4, R18 ;  /* 0x0000000403047825 */ /* 0x001fce00078e0212 */
.L_x_9:
        /* <DEDUP_REMOVED lines=14> */
.L_x_10:
[----:B------:R-:W-:Y:S05]  /*0d20*/  @!P1 EXIT ;  /* 0x000000000000994d */ /* 0x000fea0003800000 */
[----:B------:R-:W-:Y:S01]  /*0d30*/  IADD3 R0, PT, PT, -R0, RZ, RZ ;  /* 0x000000ff00007210 */ /* 0x000fe20007ffe1ff */
[----:B-123--:R-:W-:-:S07]  /*0d40*/  IMAD.MOV.U32 R7, RZ, RZ, 0x7fffffff ;  /* 0x7fffffffff077424 */ /* 0x00efce00078e00ff */
.L_x_11:
[----:B------:R-:W-:Y:S01]  /*0d50*/  VIADD R0, R0, 0x1 ;  /* 0x0000000100007836 */ /* 0x000fe20000000000 */
[----:B------:R0:W-:Y:S04]  /*0d60*/  STG.E desc[UR6][R4.64], R7 ;  /* 0x0000000704007986 */ /* 0x0001e8000c101906 */
[----:B------:R-:W-:Y:S01]  /*0d70*/  ISETP.NE.AND P0, PT, R0, RZ, PT ;  /* 0x000000ff0000720c */ /* 0x000fe20003f05270 */
[----:B0-----:R-:W-:-:S12]  /*0d80*/  IMAD.WIDE R4, R3, 0x4, R4 ;  /* 0x0000000403047825 */ /* 0x001fd800078e0204 */
[----:B------:R-:W-:Y:S05]  /*0d90*/  @P0 BRA `(.L_x_11) ;  /* 0xfffffffc00ec0947 */ /* 0x000fea000383ffff */
[----:B------:R-:W-:Y:S05]  /*0da0*/  EXIT ;  /* 0x000000000000794d */ /* 0x000fea0003800000 */
.L_x_6:
[----:B------:R-:W0:Y:S01]  /*0db0*/  I2F.F64.U32 R2, R9 ;  /* 0x0000000900027312 */ /* 0x000e220000201800 */
[----:B------:R-:W-:-:S07]  /*0dc0*/  IMAD.IADD R28, R27, 0x1, R9 ;  /* 0x000000011b1c7824 */ /* 0x000fce00078e0209 */
[----:B0-----:R-:W0:Y:S01]  /*0dd0*/  MUFU.RCP64H R5, R3 ;  /* 0x0000000300057308 */ /* 0x001e220000001800 */
[----:B------:R-:W-:-:S04]  /*0de0*/  IADD3 R4, PT, PT, R3, 0x300402, RZ ;  /* 0x0030040203047810 */ /* 0x000fc80007ffe0ff */
[----:B------:R-:W-:Y:S02]  /*0df0*/  FSETP.GEU.AND P0, PT, |R4|, 5.8789094863358348022e-39, PT ;  /* 0x004004020400780b */ /* 0x000fe40003f0e200 */
[----:B0-----:R-:W-:-:S08]  /*0e00*/  DFMA R6, -R2, R4, 1 ;  /* 0x3ff000000206742b */ /* 0x001fd00000000104 */
[----:B------:R-:W-:-:S08]  /*0e10*/  DFMA R6, R6, R6, R6 ;  /* 0x000000060606722b */ /* 0x000fd00000000006 */
[----:B------:R-:W-:-:S08]  /*0e20*/  DFMA R6, R4, R6, R4 ;  /* 0x000000060406722b */ /* 0x000fd00000000004 */
[----:B------:R-:W-:-:S08]  /*0e30*/  DFMA R16, -R2, R6, 1 ;  /* 0x3ff000000210742b */ /* 0x000fd00000000106 */
[----:B------:R-:W-:Y:S01]  /*0e40*/  DFMA R16, R6, R16, R6 ;  /* 0x000000100610722b */ /* 0x000fe20000000006 */
[----:B------:R-:W-:Y:S10]  /*0e50*/  @P0 BRA `(.L_x_12) ;  /* 0x0000000000100947 */ /* 0x000ff40003800000 */
[----:B------:R-:W-:-:S05]  /*0e60*/  LOP3.LUT R0, R3, 0x7fffffff, RZ, 0xc0, !PT ;  /* 0x7fffffff03007812 */ /* 0x000fca00078ec0ff */
[----:B------:R-:W-:Y:S01]  /*0e70*/  VIADD R6, R0, 0xfff00000 ;  /* 0xfff0000000067836 */ /* 0x000fe20000000000 */
[----:B------:R-:W-:-:S07]  /*0e80*/  MOV R0, 0xea0 ;  /* 0x00000ea000007802 */ /* 0x000fce0000000f00 */
[----:B------:R-:W-:Y:S05]  /*0e90*/  CALL.REL.NOINC `($__internal_0_$__cuda_sm20_dblrcp_rn_slowpath_v3) ;  /* 0x0000002800d07944 */ /* 0x000fea0003c00000 */
.L_x_12:
[----:B------:R-:W0:Y:S01]  /*0ea0*/  LDCU.64 UR4, c[0x0][0x3a0] ;  /* 0x00007400ff0477ac */ /* 0x000e220008000a00 */
[----:B------:R-:W-:Y:S01]  /*0eb0*/  ISETP.GE.AND P0, PT, R28, 0x1, PT ;  /* 0x000000011c00780c */ /* 0x000fe20003f06270 */
[----:B------:R-:W-:Y:S01]  /*0ec0*/  BSSY.RECONVERGENT B0, `(.L_x_13) ;  /* 0x000006f000007945 */ /* 0x000fe20003800200 */
[----:B0-----:R-:W-:-:S04]  /*0ed0*/  LEA R4, P1, R18, UR4, 0x2 ;  /* 0x0000000412047c11 */ /* 0x001fc8000f8210ff */
[----:B------:R-:W-:-:S07]  /*0ee0*/  LEA.HI.X R5, R18, UR5, R19, 0x2, P1 ;  /* 0x0000000512057c11 */ /* 0x000fce00088f1413 */
[----:B------:R-:W-:Y:S05]  /*0ef0*/  @!P0 BRA `(.L_x_14) ;  /* 0x0000000400ac8947 */ /* 0x000fea0003800000 */
[C---:B------:R-:W-:Y:S01]  /*0f00*/  ISETP.GE.U32.AND P0, PT, R28.reuse, 0x10, PT ;  /* 0x000000101c00780c */ /* 0x040fe20003f06070 */
[----:B------:R-:W-:Y:S01]  /*0f10*/  BSSY.RECONVERGENT B1, `(.L_x_15) ;  /* 0x0000035000017945 */ /* 0x000fe20003800200 */
[----:B------:R-:W-:Y:S01]  /*0f20*/  LOP3.LUT R26, R28, 0xf, RZ, 0xc0, !PT ;  /* 0x0000000f1c1a7812 */ /* 0x000fe200078ec0ff */
[----:B------:R-:W-:Y:S01]  /*0f30*/  IMAD.MOV.U32 R3, RZ, RZ, R5 ;  /* 0x000000ffff037224 */ /* 0x000fe200078e0005 */
[----:B------:R-:W-:-:S09]  /*0f40*/  MOV R2, R4 ;  /* 0x0000000400027202 */ /* 0x000fd20000000f00 */
[----:B------:R-:W-:Y:S05]  /*0f50*/  @!P0 BRA `(.L_x_16) ;  /* 0x0000000000c08947 */ /* 0x000fea0003800000 */
[----:B------:R-:W0:Y:S01]  /*0f60*/  LDC R29, c[0x0][0x390] ;  /* 0x0000e400ff1d7b82 */ /* 0x000e220000000800 */
[----:B------:R-:W-:Y:S01]  /*0f70*/  LOP3.LUT R0, R28, 0x7ffffff0, RZ, 0xc0, !PT ;  /* 0x7ffffff01c007812 */ /* 0x000fe200078ec0ff */
[----:B------:R-:W-:Y:S01]  /*0f80*/  BSSY.RECONVERGENT B2, `(.L_x_17) ;  /* 0x000002b000027945 */ /* 0x000fe20003800200 */
[----:B------:R-:W-:Y:S01]  /*0f90*/  IMAD.MOV.U32 R20, RZ, RZ, R4 ;  /* 0x000000ffff147224 */ /* 0x000fe200078e0004 */
[----:B------:R-:W-:Y:S02]  /*0fa0*/  MOV R21, R5 ;  /* 0x0000000500157202 */ /* 0x000fe40000000f00 */
[----:B------:R-:W-:-:S07]  /*0fb0*/  IMAD.MOV R0, RZ, RZ, -R0 ;  /* 0x000000ffff007224 */ /* 0x000fce00078e0a00 */
.L_x_18:
[----:B------:R-:W-:Y:S01]  /*0fc0*/  MOV R7, R21 ;  /* 0x0000001500077202 */ /* 0x000fe20000000f00 */
[----:B------:R-:W-:Y:S02]  /*0fd0*/  IMAD.MOV.U32 R6, RZ, RZ, R20 ;  /* 0x000000ffff067224 */ /* 0x000fe400078e0014 */
[----:B--2---:R-:W-:Y:S02]  /*0fe0*/  IMAD.MOV.U32 R43, RZ, RZ, 0x7fffffff ;  /* 0x7fffffffff2b7424 */ /* 0x004fe400078e00ff */
[----:B0-----:R-:W-:-:S03]  /*0ff0*/  IMAD.WIDE R38, R29, 0x4, R6 ;  /* 0x000000041d267825 */ /* 0x001fc600078e0206 */
[----:B------:R0:W-:Y:S01]  /*1000*/  STG.E desc[UR6][R6.64], R43 ;  /* 0x0000002b06007986 */ /* 0x0001e2000c101906 */
[----:B------:R-:W-:Y:S02]  /*1010*/  VIADD R0, R0, 0x10 ;  /* 0x0000001000007836 */ /* 0x000fe40000000000 */
[C---:B------:R-:W-:Y:S01]  /*1020*/  IMAD.WIDE R30, R29.reuse, 0x4, R38 ;  /* 0x000000041d1e7825 */ /* 0x040fe200078e0226 */
[----:B------:R1:W-:Y:S02]  /*1030*/  STG.E desc[UR6][R38.64], R43 ;  /* 0x0000002b26007986 */ /* 0x0003e4000c101906 */
[----:B------:R-:W-:Y:S02]  /*1040*/  ISETP.NE.AND P0, PT, R0, RZ, PT ;  /* 0x000000ff0000720c */ /* 0x000fe40003f05270 */
[----:B------:R-:W-:Y:S01]  /*1050*/  STG.E desc[UR6][R30.64], R43 ;  /* 0x0000002b1e007986 */ /* 0x000fe2000c101906 */
[----:B------:R-:W-:-:S04]  /*1060*/  IMAD.WIDE R32, R29, 0x4, R30 ;  /* 0x000000041d207825 */ /* 0x000fc800078e021e */
[C---:B0-----:R-:W-:Y:S01]  /*1070*/  IMAD.WIDE R6, R29.reuse, 0x40, R6 ;  /* 0x000000401d067825 */ /* 0x041fe200078e0206 */
[----:B------:R-:W-:Y:S03]  /*1080*/  STG.E desc[UR6][R32.64], R43 ;  /* 0x0000002b20007986 */ /* 0x000fe6000c101906 */
[----:B------:R-:W-:-:S05]  /*1090*/  IMAD.WIDE R34, R29, 0x4, R32 ;  /* 0x000000041d227825 */ /* 0x000fca00078e0220 */
[----:B------:R-:W-:Y:S01]  /*10a0*/  STG.E desc[UR6][R34.64], R43 ;  /* 0x0000002b22007986 */ /* 0x000fe2000c101906 */
[----:B------:R-:W-:-:S05]  /*10b0*/  IMAD.WIDE R36, R29, 0x4, R34 ;  /* 0x000000041d247825 */ /* 0x000fca00078e0222 */
[----:B------:R-:W-:Y:S01]  /*10c0*/  STG.E desc[UR6][R36.64], R43 ;  /* 0x0000002b24007986 */ /* 0x000fe2000c101906 */
[----:B------:R-:W-:-:S05]  /*10d0*/  IMAD.WIDE R22, R29, 0x4, R36 ;  /* 0x000000041d167825 */ /* 0x000fca00078e0224 */
[----:B------:R-:W-:Y:S01]  /*10e0*/  STG.E desc[UR6][R22.64], R43 ;  /* 0x0000002b16007986 */ /* 0x000fe2000c101906 */
        /* <DEDUP_REMOVED lines=16> */
[----:B-1----:R-:W-:-:S05]  /*11f0*/  IMAD.WIDE R38, R29, 0x4, R40 ;  /* 0x000000041d267825 */ /* 0x002fca00078e0228 */
[----:B------:R2:W-:Y:S01]  /*1200*/  STG.E desc[UR6][R38.64], R43 ;  /* 0x0000002b26007986 */ /* 0x0005e2000c101906 */
[----:B0-----:R-:W-:Y:S01]  /*1210*/  IMAD.WIDE R20, R29, 0x4, R38 ;  /* 0x000000041d147825 */ /* 0x001fe200078e0226 */
[----:B------:R-:W-:Y:S06]  /*1220*/  @P0 BRA `(.L_x_18) ;  /* 0xfffffffc00640947 */ /* 0x000fec000383ffff */
[----:B------:R-:W-:Y:S05]  /*1230*/  BSYNC.RECONVERGENT B2 ;  /* 0x0000000000027941 */ /* 0x000fea0003800200 */
.L_x_17:
[----:B--2---:R-:W-:Y:S01]  /*1240*/  MOV R2, R6 ;  /* 0x0000000600027202 */ /* 0x004fe20000000f00 */
[----:B------:R-:W-:-:S07]  /*1250*/  IMAD.MOV.U32 R3, RZ, RZ, R7 ;  /* 0x000000ffff037224 */ /* 0x000fce00078e0007 */
.L_x_16:
[----:B------:R-:W-:Y:S05]  /*1260*/  BSYNC.RECONVERGENT B1 ;  /* 0x0000000000017941 */ /* 0x000fea0003800200 */
.L_x_15:
[----:B------:R-:W-:-:S13]  /*1270*/  ISETP.NE.AND P0, PT, R26, RZ, PT ;  /* 0x000000ff1a00720c */ /* 0x000fda0003f05270 */
[----:B------:R-:W-:Y:S05]  /*1280*/  @!P0 BRA `(.L_x_14) ;  /* 0x0000000000c88947 */ /* 0x000fea0003800000 */
[----:B------:R-:W-:Y:S01]  /*1290*/  ISETP.GE.U32.AND P0, PT, R26, 0x8, PT ;  /* 0x000000081a00780c */ /* 0x000fe20003f06070 */
[----:B------:R-:W-:Y:S01]  /*12a0*/  BSSY.RECONVERGENT B1, `(.L_x_19) ;  /* 0x0000016000017945 */ /* 0x000fe20003800200 */
[----:B------:R-:W-:-:S04]  /*12b0*/  LOP3.LUT R24, R28, 0x7, RZ, 0xc0, !PT ;  /* 0x000000071c187812 */ /* 0x000fc800078ec0ff */
[----:B------:R-:W-:-:S07]  /*12c0*/  ISETP.NE.AND P1, PT, R24, RZ, PT ;  /* 0x000000ff1800720c */ /* 0x000fce0003f25270 */
[----:B------:R-:W-:Y:S06]  /*12d0*/  @!P0 BRA `(.L_x_20) ;  /* 0x0000000000488947 */ /* 0x000fec0003800000 */
[----:B------:R-:W0:Y:S01]  /*12e0*/  LDC R29, c[0x0][0x390] ;  /* 0x0000e400ff1d7b82 */ /* 0x000e220000000800 */
[----:B------:R-:W-:-:S05]  /*12f0*/  IMAD.MOV.U32 R25, RZ, RZ, 0x7fffffff ;  /* 0x7fffffffff197424 */ /* 0x000fca00078e00ff */
[----:B------:R1:W-:Y:S01]  /*1300*/  STG.E desc[UR6][R2.64], R25 ;  /* 0x0000001902007986 */ /* 0x0003e2000c101906 */
[----:B0-----:R-:W-:-:S05]  /*1310*/  IMAD.WIDE R6, R29, 0x4, R2 ;  /* 0x000000041d067825 */ /* 0x001fca00078e0202 */
        /* <DEDUP_REMOVED lines=13> */
[----:B-1----:R-:W-:-:S07]  /*13f0*/  IMAD.WIDE R2, R29, 0x4, R22 ;  /* 0x000000041d027825 */ /* 0x002fce00078e0216 */
.L_x_20:
[----:B------:R-:W-:Y:S05]  /*1400*/  BSYNC.RECONVERGENT B1 ;  /* 0x0000000000017941 */ /* 0x000fea0003800200 */
.L_x_19:
[----:B------:R-:W-:Y:S05]  /*1410*/  @!P1 BRA `(.L_x_14) ;  /* 0x0000000000649947 */ /* 0x000fea0003800000 */
[----:B------:R-:W-:Y:S01]  /*1420*/  ISETP.GE.U32.AND P0, PT, R24, 0x4, PT ;  /* 0x000000041800780c */ /* 0x000fe20003f06070 */
[----:B------:R-:W-:Y:S01]  /*1430*/  BSSY.RECONVERGENT B1, `(.L_x_21) ;  /* 0x000000e000017945 */ /* 0x000fe20003800200 */
[----:B------:R-:W-:-:S04]  /*1440*/  LOP3.LUT R0, R28, 0x3, RZ, 0xc0, !PT ;  /* 0x000000031c007812 */ /* 0x000fc800078ec0ff */
[----:B------:R-:W-:-:S07]  /*1450*/  ISETP.NE.AND P1, PT, R0, RZ, PT ;  /* 0x000000ff0000720c */ /* 0x000fce0003f25270 */
[----:B------:R-:W-:Y:S06]  /*1460*/  @!P0 BRA `(.L_x_22) ;  /* 0x0000000000288947 */ /* 0x000fec0003800000 */
[----:B0-----:R-:W0:Y:S01]  /*1470*/  LDC R15, c[0x0][0x390] ;  /* 0x0000e400ff0f7b82 */ /* 0x001e220000000800 */
[----:B------:R-:W-:-:S05]  /*1480*/  MOV R13, 0x7fffffff ;  /* 0x7fffffff000d7802 */ /* 0x000fca0000000f00 */
[----:B------:R1:W-:Y:S01]  /*1490*/  STG.E desc[UR6][R2.64], R13 ;  /* 0x0000000d02007986 */ /* 0x0003e2000c101906 */
[----:B0-----:R-:W-:-:S05]  /*14a0*/  IMAD.WIDE R6, R15, 0x4, R2 ;  /* 0x000000040f067825 */ /* 0x001fca00078e0202 */
[----:B------:R2:W-:Y:S01]  /*14b0*/  STG.E desc[UR6][R6.64], R13 ;  /* 0x0000000d06007986 */ /* 0x0005e2000c101906 */
[----:B------:R-:W-:-:S05]  /*14c0*/  IMAD.WIDE R8, R15, 0x4, R6 ;  /* 0x000000040f087825 */ /* 0x000fca00078e0206 */
[----:B------:R2:W-:Y:S01]  /*14d0*/  STG.E desc[UR6][R8.64], R13 ;  /* 0x0000000d08007986 */ /* 0x0005e2000c101906 */
[----:B------:R-:W-:-:S05]  /*14e0*/  IMAD.WIDE R10, R15, 0x4, R8 ;  /* 0x000000040f0a7825 */ /* 0x000fca00078e0208 */
[----:B------:R2:W-:Y:S01]  /*14f0*/  STG.E desc[UR6][R10.64], R13 ;  /* 0x0000000d0a007986 */ /* 0x0005e2000c101906 */
[----:B-1----:R-:W-:-:S07]  /*1500*/  IMAD.WIDE R2, R15, 0x4, R10 ;  /* 0x000000040f027825 */ /* 0x002fce00078e020a */
.L_x_22:
[----:B------:R-:W-:Y:S05]  /*1510*/  BSYNC.RECONVERGENT B1 ;  /* 0x0000000000017941 */ /* 0x000fea0003800200 */
.L_x_21:
[----:B------:R-:W-:Y:S05]  /*1520*/  @!P1 BRA `(.L_x_14) ;  /* 0x0000000000209947 */ /* 0x000fea0003800000 */
[----:B0-2---:R-:W0:Y:S01]  /*1530*/  LDC R9, c[0x0][0x390] ;  /* 0x0000e400ff097b82 */ /* 0x005e220000000800 */
[----:B------:R-:W-:Y:S02]  /*1540*/  IMAD.MOV R0, RZ, RZ, -R0 ;  /* 0x000000ffff007224 */ /* 0x000fe400078e0a00 */
[----:B------:R-:W-:-:S07]  /*1550*/  IMAD.MOV.U32 R7, RZ, RZ, 0x7fffffff ;  /* 0x7fffffffff077424 */ /* 0x000fce00078e00ff */
.L_x_23:
[----:B------:R-:W-:Y:S01]  /*1560*/  IADD3 R0, PT, PT, R0, 0x1, RZ ;  /* 0x0000000100007810 */ /* 0x000fe20007ffe0ff */
[----:B------:R0:W-:Y:S03]  /*1570*/  STG.E desc[UR6][R2.64], R7 ;  /* 0x0000000702007986 */ /* 0x0001e6000c101906 */
[----:B------:R-:W-:Y:S01]  /*1580*/  ISETP.NE.AND P0, PT, R0, RZ, PT ;  /* 0x000000ff0000720c */ /* 0x000fe20003f05270 */
[----:B0-----:R-:W-:-:S12]  /*1590*/  IMAD.WIDE R2, R9, 0x4, R2 ;  /* 0x0000000409027825 */ /* 0x001fd800078e0202 */
[----:B------:R-:W-:Y:S05]  /*15a0*/  @P0 BRA `(.L_x_23) ;  /* 0xfffffffc00ec0947 */ /* 0x000fea000383ffff */
.L_x_14:
[----:B------:R-:W-:Y:S05]  /*15b0*/  BSYNC.RECONVERGENT B0 ;  /* 0x0000000000007941 */ /* 0x000fea0003800200 */
.L_x_13:
[----:B0-2---:R-:W0:Y:S08]  /*15c0*/  LDC R7, c[0x0][0x390] ;  /* 0x0000e400ff077b82 */ /* 0x005e300000000800 */
[----:B------:R-:W1:Y:S01]  /*15d0*/  LDC.64 R12, c[0x0][0x380] ;  /* 0x0000e000ff0c7b82 */ /* 0x000e620000000a00 */
[----:B0-----:R-:W-:Y:S01]  /*15e0*/  SHF.R.S32.HI R3, RZ, 0x1f, R7 ;  /* 0x0000001fff037819 */ /* 0x001fe20000011407 */
[----:B------:R-:W-:-:S04]  /*15f0*/  IMAD.WIDE.U32 R8, R27, R7, R18 ;  /* 0x000000071b087225 */ /* 0x000fc800078e0012 */
[----:B------:R-:W-:Y:S01]  /*1600*/  IMAD R0, R27, R3, R9 ;  /* 0x000000031b007224 */ /* 0x000fe200078e0209 */
[----:B-1----:R-:W-:-:S04]  /*1610*/  LEA R10, P0, R8, R12, 0x2 ;  /* 0x0000000c080a7211 */ /* 0x002fc800078010ff */
[----:B------:R-:W-:-:S05]  /*1620*/  LEA.HI.X R11, R8, R13, R0, 0x2, P0 ;  /* 0x0000000d080b7211 */ /* 0x000fca00000f1400 */
[----:B------:R-:W2:Y:S01]  /*1630*/  LDG.E.CONSTANT R10, desc[UR6][R10.64] ;  /* 0x000000060a0a7981 */ /* 0x000ea2000c1e9900 */
[C---:B------:R-:W-:Y:S01]  /*1640*/  VIADDMNMX R8, R27.reuse, 0x1, R28, !PT ;  /* 0x000000011b087846 */ /* 0x040fe2000780011c */
[----:B------:R-:W-:Y:S01]  /*1650*/  BSSY.RECONVERGENT B0, `(.L_x_24) ;  /* 0x0000073000007945 */ /* 0x000fe20003800200 */
[----:B------:R-:W-:Y:S01]  /*1660*/  IMAD.MOV.U32 R2, RZ, RZ, R27 ;  /* 0x000000ffff027224 */ /* 0x000fe200078e001b */
[----:B------:R-:W-:Y:S02]  /*1670*/  CS2R R20, SRZ ;  /* 0x0000000000147805 */ /* 0x000fe4000001ff00 */
[----:B------:R-:W-:Y:S01]  /*1680*/  CS2R R22, SRZ ;  /* 0x0000000000167805 */ /* 0x000fe2000001ff00 */
[C---:B------:R-:W-:Y:S01]  /*1690*/  IMAD.IADD R0, R27.reuse, 0x1, -R8 ;  /* 0x000000011b007824 */ /* 0x040fe200078e0a08 */
[----:B------:R-:W-:-:S04]  /*16a0*/  IADD3 R8, PT, PT, -R27, R8, RZ ;  /* 0x000000081b087210 */ /* 0x000fc80007ffe1ff */
[----:B------:R-:W-:Y:S01]  /*16b0*/  ISETP.GT.U32.AND P0, PT, R0, -0x8, PT ;  /* 0xfffffff80000780c */ /* 0x000fe20003f04070 */
[----:B--2---:R0:W1:-:S12]  /*16c0*/  F2F.F64.F32 R14, R10 ;  /* 0x0000000a000e7310 */ /* 0x0040580000201800 */
[----:B------:R-:W-:Y:S05]  /*16d0*/  @P0 BRA `(.L_x_25) ;  /* 0x0000000400a80947 */ /* 0x000fea0003800000 */
[----:B0-----:R-:W-:Y:S01]  /*16e0*/  LOP3.LUT R10, R8, 0xfffffff8, RZ, 0xc0, !PT ;  /* 0xfffffff8080a7812 */ /* 0x001fe200078ec0ff */
[----:B------:R-:W-:Y:S01]  /*16f0*/  BSSY.RECONVERGENT B1, `(.L_x_26) ;  /* 0x0000067000017945 */ /* 0x000fe20003800200 */
[----:B------:R-:W-:Y:S01]  /*1700*/  VIADD R2, R27, 0x4 ;  /* 0x000000041b027836 */ /* 0x000fe20000000000 */
[----:B------:R-:W-:Y:S02]  /*1710*/  CS2R R20, SRZ ;  /* 0x0000000000147805 */ /* 0x000fe4000001ff00 */
[----:B------:R-:W-:-:S07]  /*1720*/  IMAD.MOV R10, RZ, RZ, -R10 ;  /* 0x000000ffff0a7224 */ /* 0x000fce00078e0a0a */
.L_x_27:
[----:B------:R-:W-:-:S05]  /*1730*/  IADD3 R0, PT, PT, R2, -0x3, RZ ;  /* 0xfffffffd02007810 */ /* 0x000fca0007ffe0ff */
[----:B------:R-:W-:-:S04]  /*1740*/  IMAD.WIDE.U32 R24, R0, R7, R18 ;  /* 0x0000000700187225 */ /* 0x000fc800078e0012 */
[----:B------:R-:W-:Y:S01]  /*1750*/  IMAD R6, R0, R3, R25 ;  /* 0x0000000300067224 */ /* 0x000fe200078e0219 */
[----:B------:R-:W-:Y:S01]  /*1760*/  LEA R34, P0, R24, R12, 0x2 ;  /* 0x0000000c18227211 */ /* 0x000fe200078010ff */
[----:B------:R-:W-:-:S03]  /*1770*/  VIADD R0, R2, 0xfffffffe ;  /* 0xfffffffe02007836 */ /* 0x000fc60000000000 */
[----:B------:R-:W-:Y:S01]  /*1780*/  LEA.HI.X R35, R24, R13, R6, 0x2, P0 ;  /* 0x0000000d18237211 */ /* 0x000fe200000f1406 */
[----:B------:R-:W-:-:S04]  /*1790*/  IMAD.WIDE.U32 R30, R0, R7, R18 ;  /* 0x00000007001e7225 */ /* 0x000fc800078e0012 */
[----:B------:R-:W-:Y:S01]  /*17a0*/  IMAD R0, R0, R3, R31 ;  /* 0x0000000300007224 */ /* 0x000fe200078e021f */
[----:B------:R0:W2:Y:S01]  /*17b0*/  LDG.E.CONSTANT R41, desc[UR6][R34.64] ;  /* 0x0000000622297981 */ /* 0x0000a2000c1e9900 */
[----:B------:R-:W-:Y:S01]  /*17c0*/  LEA R38, P0, R30, R12, 0x2 ;  /* 0x0000000c1e267211 */ /* 0x000fe200078010ff */
[----:B------:R-:W-:-:S03]  /*17d0*/  VIADD R6, R2, 0xffffffff ;  /* 0xffffffff02067836 */ /* 0x000fc60000000000 */
[----:B------:R-:W-:Y:S01]  /*17e0*/  LEA.HI.X R39, R30, R13, R0, 0x2, P0 ;  /* 0x0000000d1e277211 */ /* 0x000fe200000f1400 */
[----:B------:R-:W-:-:S04]  /*17f0*/  IMAD.WIDE.U32 R24, R6, R7, R18 ;  /* 0x0000000706187225 */ /* 0x000fc800078e0012 */
[----:B------:R-:W-:Y:S01]  /*1800*/  IMAD R6, R6, R3, R25 ;  /* 0x0000000306067224 */ /* 0x000fe200078e0219 */
[----:B------:R-:W3:Y:S01]  /*1810*/  LDG.E.CONSTANT R40, desc[UR6][R38.64] ;  /* 0x0000000626287981 */ /* 0x000ee2000c1e9900 */
[----:B------:R-:W-:Y:S01]  /*1820*/  LEA R32, P0, R24, R12, 0x2 ;  /* 0x0000000c18207211 */ /* 0x000fe200078010ff */
[----:B------:R-:W-:-:S03]  /*1830*/  IMAD.WIDE.U32 R30, R2, R7, R18 ;  /* 0x00000007021e7225 */ /* 0x000fc600078e0012 */
[----:B------:R-:W-:Y:S01]  /*1840*/  LEA.HI.X R33, R24, R13, R6, 0x2, P0 ;  /* 0x0000000d18217211 */ /* 0x000fe200000f1406 */
[----:B------:R-:W-:Y:S01]  /*1850*/  IMAD R6, R2, R3, R31 ;  /* 0x0000000302067224 */ /* 0x000fe200078e021f */
[----:B------:R-:W-:-:S03]  /*1860*/  LEA R36, P0, R30, R12, 0x2 ;  /* 0x0000000c1e247211 */ /* 0x000fc600078010ff */
[----:B------:R4:W5:Y:S01]  /*1870*/  LDG.E.CONSTANT R29, desc[UR6][R32.64] ;  /* 0x00000006201d7981 */ /* 0x000962000c1e9900 */
[----:B------:R-:W-:Y:S02]  /*1880*/  IADD3 R0, PT, PT, R2, 0x1, RZ ;  /* 0x0000000102007810 */ /* 0x000fe40007ffe0ff */
[----:B------:R-:W-:-:S03]  /*1890*/  LEA.HI.X R37, R30, R13, R6, 0x2, P0 ;  /* 0x0000000d1e257211 */ /* 0x000fc600000f1406 */
[C---:B------:R-:W-:Y:S02]  /*18a0*/  IMAD.WIDE.U32 R30, R0.reuse, R7, R18 ;  /* 0x00000007001e7225 */ /* 0x040fe400078e0012 */
[----:B------:R1:W5:Y:S02]  /*18b0*/  LDG.E.CONSTANT R26, desc[UR6][R36.64] ;  /* 0x00000006241a7981 */ /* 0x000364000c1e9900 */
[----:B------:R-:W-:Y:S01]  /*18c0*/  IMAD R0, R0, R3, R31 ;  /* 0x0000000300007224 */ /* 0x000fe200078e021f */
[----:B0-----:R-:W-:Y:S01]  /*18d0*/  LEA R34, P0, R30, R12, 0x2 ;  /* 0x0000000c1e227211 */ /* 0x001fe200078010ff */
[----:B------:R-:W-:-:S03]  /*18e0*/  VIADD R6, R2, 0x2 ;  /* 0x0000000202067836 */ /* 0x000fc60000000000 */
[----:B------:R-:W-:Y:S01]  /*18f0*/  LEA.HI.X R35, R30, R13, R0, 0x2, P0 ;  /* 0x0000000d1e237211 */ /* 0x000fe200000f1400 */
[----:B------:R-:W-:-:S04]  /*1900*/  IMAD.WIDE.U32 R24, R6, R7, R18 ;  /* 0x0000000706187225 */ /* 0x000fc800078e0012 */
[----:B------:R-:W-:Y:S01]  /*1910*/  IMAD R6, R6, R3, R25 ;  /* 0x0000000306067224 */ /* 0x000fe200078e0219 */
[----:B------:R-:W5:Y:S01]  /*1920*/  LDG.E.CONSTANT R11, desc[UR6][R34.64] ;  /* 0x00000006220b7981 */ /* 0x000f62000c1e9900 */
[----:B----4-:R-:W-:Y:S01]  /*1930*/  LEA R32, P0, R24, R12, 0x2 ;  /* 0x0000000c18207211 */ /* 0x010fe200078010ff */
[----:B------:R-:W-:-:S03]  /*1940*/  VIADD R9, R2, 0x3 ;  /* 0x0000000302097836 */ /* 0x000fc60000000000 */
[----:B------:R-:W-:Y:S01]  /*1950*/  LEA.HI.X R33, R24, R13, R6, 0x2, P0 ;  /* 0x0000000d18217211 */ /* 0x000fe200000f1406 */
[----:B------:R-:W-:Y:S01]  /*1960*/  IMAD.WIDE.U32 R30, R9, R7, R18 ;  /* 0x00000007091e7225 */ /* 0x000fe200078e0012 */
[----:B------:R-:W-:-:S03]  /*1970*/  IADD3 R0, PT, PT, R2, 0x4, RZ ;  /* 0x0000000402007810 */ /* 0x000fc60007ffe0ff */
[----:B------:R-:W-:Y:S01]  /*1980*/  IMAD R9, R9, R3, R31 ;  /* 0x0000000309097224 */ /* 0x000fe200078e021f */
[----:B------:R0:W4:Y:S01]  /*1990*/  LDG.E.CONSTANT R6, desc[UR6][R32.64] ;  /* 0x0000000620067981 */ /* 0x000122000c1e9900 */
[----:B-1----:R-:W-:Y:S01]  /*19a0*/  LEA R36, P0, R30, R12, 0x2 ;  /* 0x0000000c1e247211 */ /* 0x002fe200078010ff */
[----:B------:R-:W-:-:S03]  /*19b0*/  IMAD.WIDE.U32 R24, R0, R7, R18 ;  /* 0x0000000700187225 */ /* 0x000fc600078e0012 */
[----:B------:R-:W-:Y:S01]  /*19c0*/  LEA.HI.X R37, R30, R13, R9, 0x2, P0 ;  /* 0x0000000d1e257211 */ /* 0x000fe200000f1409 */
[----:B------:R-:W-:Y:S01]  /*19d0*/  IMAD R9, R0, R3, R25 ;  /* 0x0000000300097224 */ /* 0x000fe200078e0219 */
[----:B------:R-:W-:-:S03]  /*19e0*/  LEA R38, P0, R24, R12, 0x2 ;  /* 0x0000000c18267211 */ /* 0x000fc600078010ff */
[----:B------:R1:W4:Y:S01]  /*19f0*/  LDG.E.CONSTANT R0, desc[UR6][R36.64] ;  /* 0x0000000624007981 */ /* 0x000322000c1e9900 */
[----:B------:R-:W-:-:S05]  /*1a00*/  LEA.HI.X R39, R24, R13, R9, 0x2, P0 ;  /* 0x0000000d18277211 */ /* 0x000fca00000f1409 */
[----:B------:R-:W4:Y:S01]  /*1a10*/  LDG.E.CONSTANT R9, desc[UR6][R38.64] ;  /* 0x0000000626097981 */ /* 0x000f22000c1e9900 */
[----:B------:R-:W-:-:S05]  /*1a20*/  VIADD R10, R10, 0x8 ;  /* 0x000000080a0a7836 */ /* 0x000fca0000000000 */
[----:B------:R-:W-:Y:S01]  /*1a30*/  ISETP.NE.AND P0, PT, R10, RZ, PT ;  /* 0x000000ff0a00720c */ /* 0x000fe20003f05270 */
[----:B------:R-:W-:Y:S01]  /*1a40*/  VIADD R2, R2, 0x8 ;  /* 0x0000000802027836 */ /* 0x000fe20000000000 */
[----:B--2---:R-:W0:Y:S08]  /*1a50*/  F2F.F64.F32 R30, R41 ;  /* 0x00000029001e7310 */ /* 0x004e300000201800 */
[----:B---3--:R-:W2:Y:S01]  /*1a60*/  F2F.F64.F32 R24, R40 ;  /* 0x0000002800187310 */ /* 0x008ea20000201800 */
[----:B0-----:R-:W-:-:S07]  /*1a70*/  DADD R32, R30, -R14 ;  /* 0x000000001e207229 */ /* 0x001fce000000080e */
[----:B-----5:R-:W0:Y:S01]  /*1a80*/  F2F.F64.F32 R14, R29 ;  /* 0x0000001d000e7310 */ /* 0x020e220000201800 */
[C-C-:B------:R-:W-:Y:S02]  /*1a90*/  DADD R34, R32.reuse, |R32|.reuse ;  /* 0x0000000020227229 */ /* 0x140fe40000000420 */
[----:B------:R-:W-:Y:S02]  /*1aa0*/  DADD R32, |R32|, -R32 ;  /* 0x0000000020207229 */ /* 0x000fe40000000a20 */
[----:B--2---:R-:W-:-:S04]  /*1ab0*/  DADD R30, -R30, R24 ;  /* 0x000000001e1e7229 */ /* 0x004fc80000000118 */
[----:B------:R-:W-:Y:S02]  /*1ac0*/  DFMA R34, R34, 0.5, R22 ;  /* 0x3fe000002222782b */ /* 0x000fe40000000016 */
[----:B------:R-:W-:Y:S02]  /*1ad0*/  DFMA R32, R32, 0.5, R20 ;  /* 0x3fe000002020782b */ /* 0x000fe40000000014 */
[C-C-:B------:R-:W-:Y:S01]  /*1ae0*/  DADD R22, R30.reuse, |R30|.reuse ;  /* 0x000000001e167229 */ /* 0x140fe2000000041e */
[----:B------:R-:W2:Y:S01]  /*1af0*/  F2F.F64.F32 R20, R26 ;  /* 0x0000001a00147310 */ /* 0x000ea20000201800 */
[----:B------:R-:W-:Y:S02]  /*1b00*/  DADD R30, |R30|, -R30 ;  /* 0x000000001e1e7229 */ /* 0x000fe40000000a1e */
[----:B0-----:R-:W-:-:S04]  /*1b10*/  DADD R24, -R24, R14 ;  /* 0x0000000018187229 */ /* 0x001fc8000000010e */
[----:B------:R-:W-:Y:S02]  /*1b20*/  DFMA R22, R22, 0.5, R34 ;  /* 0x3fe000001616782b */ /* 0x000fe40000000022 */
[----:B------:R-:W-:Y:S01]  /*1b30*/  DFMA R30, R30, 0.5, R32 ;  /* 0x3fe000001e1e782b */ /* 0x000fe20000000020 */
[----:B------:R-:W0:Y:S01]  /*1b40*/  F2F.F64.F32 R32, R11 ;  /* 0x0000000b00207310 */ /* 0x000e220000201800 */
[----:B------:R-:W-:Y:S02]  /*1b50*/  DADD R34, R24, |R24| ;  /* 0x0000000018227229 */ /* 0x000fe40000000418 */
[----:B--2---:R-:W-:Y:S02]  /*1b60*/  DADD R14, -R14, R20 ;  /* 0x000000000e0e7229 */ /* 0x004fe40000000114 */
[----:B------:R-:W-:-:S04]  /*1b70*/  DADD R24, |R24|, -R24 ;  /* 0x0000000018187229 */ /* 0x000fc80000000a18 */
[----:B------:R-:W-:Y:S02]  /*1b80*/  DFMA R22, R34, 0.5, R22 ;  /* 0x3fe000002216782b */ /* 0x000fe40000000016 */
[----:B----4-:R-:W2:Y:S01]  /*1b90*/  F2F.F64.F32 R34, R6 ;  /* 0x0000000600227310 */ /* 0x010ea20000201800 */
[----:B-1----:R-:W-:Y:S02]  /*1ba0*/  DADD R36, R14, |R14| ;  /* 0x000000000e247229 */ /* 0x002fe4000000040e */
[----:B------:R-:W-:Y:S02]  /*1bb0*/  DFMA R24, R24, 0.5, R30 ;  /* 0x3fe000001818782b */ /* 0x000fe4000000001e */
[----:B0-----:R-:W-:Y:S02]  /*1bc0*/  DADD R20, -R20, R32 ;  /* 0x0000000014147229 */ /* 0x001fe40000000120 */
[----:B------:R-:W-:Y:S01]  /*1bd0*/  DADD R14, |R14|, -R14 ;  /* 0x000000000e0e7229 */ /* 0x000fe20000000a0e */
[----:B------:R-:W0:Y:S01]  /*1be0*/  F2F.F64.F32 R30, R0 ;  /* 0x00000000001e7310 */ /* 0x000e220000201800 */
[----:B------:R-:W-:-:S04]  /*1bf0*/  DFMA R22, R36, 0.5, R22 ;  /* 0x3fe000002416782b */ /* 0x000fc80000000016 */
[----:B------:R-:W-:Y:S02]  /*1c00*/  DADD R36, R20, |R20| ;  /* 0x0000000014247229 */ /* 0x000fe40000000414 */
[----:B------:R-:W-:Y:S02]  /*1c10*/  DFMA R24, R14, 0.5, R24 ;  /* 0x3fe000000e18782b */ /* 0x000fe40000000018 */
[----:B------:R-:W-:Y:S02]  /*1c20*/  DADD R20, |R20|, -R20 ;  /* 0x0000000014147229 */ /* 0x000fe40000000a14 */
[----:B--2---:R-:W-:Y:S01]  /*1c30*/  DADD R32, -R32, R34 ;  /* 0x0000000020207229 */ /* 0x004fe20000000122 */
[----:B------:R-:W1:Y:S01]  /*1c40*/  F2F.F64.F32 R14, R9 ;  /* 0x00000009000e7310 */ /* 0x000e620000201800 */
[----:B------:R-:W-:Y:S02]  /*1c50*/  DFMA R22, R36, 0.5, R22 ;  /* 0x3fe000002416782b */ /* 0x000fe40000000016 */
[----:B0-----:R-:W-:-:S02]  /*1c60*/  DADD R34, -R34, R30 ;  /* 0x0000000022227229 */ /* 0x001fc4000000011e */
[----:B------:R-:W-:Y:S02]  /*1c70*/  DFMA R20, R20, 0.5, R24 ;  /* 0x3fe000001414782b */ /* 0x000fe40000000018 */
[C-C-:B------:R-:W-:Y:S02]  /*1c80*/  DADD R24, R32.reuse, |R32|.reuse ;  /* 0x0000000020187229 */ /* 0x140fe40000000420 */
[----:B------:R-:W-:-:S06]  /*1c90*/  DADD R32, |R32|, -R32 ;  /* 0x0000000020207229 */ /* 0x000fcc0000000a20 */
[----:B------:R-:W-:Y:S02]  /*1ca0*/  DFMA R22, R24, 0.5, R22 ;  /* 0x3fe000001816782b */ /* 0x000fe40000000016 */
[----:B------:R-:W-:Y:S02]  /*1cb0*/  DADD R24, R34, |R34| ;  /* 0x0000000022187229 */ /* 0x000fe40000000422 */
[----:B-1----:R-:W-:Y:S02]  /*1cc0*/  DADD R30, -R30, R14 ;  /* 0x000000001e1e7229 */ /* 0x002fe4000000010e */
[----:B------:R-:W-:Y:S02]  /*1cd0*/  DFMA R20, R32, 0.5, R20 ;  /* 0x3fe000002014782b */ /* 0x000fe40000000014 */
[----:B------:R-:W-:Y:S02]  /*1ce0*/  DADD R34, |R34|, -R34 ;  /* 0x0000000022227229 */ /* 0x000fe40000000a22 */
[----:B------:R-:W-:-:S02]  /*1cf0*/  DFMA R22, R24, 0.5, R22 ;  /* 0x3fe000001816782b */ /* 0x000fc40000000016 */
[C-C-:B------:R-:W-:Y:S02]  /*1d00*/  DADD R24, R30.reuse, |R30|.reuse ;  /* 0x000000001e187229 */ /* 0x140fe4000000041e */
[----:B------:R-:W-:Y:S02]  /*1d10*/  DADD R30, |R30|, -R30 ;  /* 0x000000001e1e7229 */ /* 0x000fe40000000a1e */
[----:B------:R-:W-:-:S04]  /*1d20*/  DFMA R20, R34, 0.5, R20 ;  /* 0x3fe000002214782b */ /* 0x000fc80000000014 */
[----:B------:R-:W-:-:S04]  /*1d30*/  DFMA R22, R24, 0.5, R22 ;  /* 0x3fe000001816782b */ /* 0x000fc80000000016 */
[----:B------:R-:W-:Y:S01]  /*1d40*/  DFMA R20, R30, 0.5, R20 ;  /* 0x3fe000001e14782b */ /* 0x000fe20000000014 */
[----:B------:R-:W-:Y:S10]  /*1d50*/  @P0 BRA `(.L_x_27) ;  /* 0xfffffff800740947 */ /* 0x000ff4000383ffff */
[----:B------:R-:W-:Y:S05]  /*1d60*/  BSYNC.RECONVERGENT B1 ;  /* 0x0000000000017941 */ /* 0x000fea0003800200 */
.L_x_26:
[----:B------:R-:W-:-:S07]  /*1d70*/  IADD3 R2, PT, PT, R2, -0x4, RZ ;  /* 0xfffffffc02027810 */ /* 0x000fce0007ffe0ff */
.L_x_25:
[----:B------:R-:W-:Y:S05]  /*1d80*/  BSYNC.RECONVERGENT B0 ;  /* 0x0000000000007941 */ /* 0x000fea0003800200 */
.L_x_24:
[----:B------:R-:W-:Y:S01]  /*1d90*/  LOP3.LUT P0, R0, R8, 0x7, RZ, 0xc0, !PT ;  /* 0x0000000708007812 */ /* 0x000fe2000780c0ff */
[----:B------:R-:W-:-:S12]  /*1da0*/  BSSY.RECONVERGENT B0, `(.L_x_28) ;  /* 0x0000065000007945 */ /* 0x000fd80003800200 */
[----:B------:R-:W-:Y:S05]  /*1db0*/  @!P0 BRA `(.L_x_29) ;  /* 0x00000004008c8947 */ /* 0x000fea0003800000 */
[----:B------:R-:W-:Y:S01]  /*1dc0*/  ISETP.GE.U32.AND P1, PT, R0, 0x4, PT ;  /* 0x000000040000780c */ /* 0x000fe20003f26070 */
[----:B------:R-:W-:Y:S01]  /*1dd0*/  BSSY.RECONVERGENT B1, `(.L_x_30) ;  /* 0x0000033000017945 */ /* 0x000fe20003800200 */
[----:B------:R-:W-:-:S11]  /*1de0*/  LOP3.LUT P0, R0, R8, 0x3, RZ, 0xc0, !PT ;  /* 0x0000000308007812 */ /* 0x000fd6000780c0ff */
[----:B------:R-:W-:Y:S05]  /*1df0*/  @!P1 BRA `(.L_x_31) ;  /* 0x0000000000c09947 */ /* 0x000fea0003800000 */
[C---:B------:R-:W-:Y:S02]  /*1e00*/  VIADD R6, R2.reuse, 0x1 ;  /* 0x0000000102067836 */ /* 0x040fe40000000000 */
[----:B------:R-:W-:Y:S02]  /*1e10*/  VIADD R9, R2, 0x2 ;  /* 0x0000000202097836 */ /* 0x000fe40000000000 */
[----:B------:R-:W-:-:S04]  /*1e20*/  IMAD.WIDE.U32 R24, R6, R7, R18 ;  /* 0x0000000706187225 */ /* 0x000fc800078e0012 */
[----:B------:R-:W-:Y:S01]  /*1e30*/  IMAD R6, R6, R3, R25 ;  /* 0x0000000306067224 */ /* 0x000fe200078e0219 */
[----:B------:R-:W-:Y:S01]  /*1e40*/  LEA R30, P1, R24, R12, 0x2 ;  /* 0x0000000c181e7211 */ /* 0x000fe200078210ff */
[----:B0-----:R-:W-:-:S03]  /*1e50*/  IMAD.WIDE.U32 R10, R9, R7, R18 ;  /* 0x00000007090a7225 */ /* 0x001fc600078e0012 */
[----:B------:R-:W-:Y:S01]  /*1e60*/  LEA.HI.X R31, R24, R13, R6, 0x2, P1 ;  /* 0x0000000d181f7211 */ /* 0x000fe200008f1406 */
[----:B------:R-:W-:Y:S01]  /*1e70*/  IMAD R9, R9, R3, R11 ;  /* 0x0000000309097224 */ /* 0x000fe200078e020b */
[----:B------:R-:W-:Y:S02]  /*1e80*/  IADD3 R11, PT, PT, R2, 0x3, RZ ;  /* 0x00000003020b7810 */ /* 0x000fe40007ffe0ff */
[C---:B------:R-:W-:Y:S01]  /*1e90*/  LEA R32, P1, R10.reuse, R12, 0x2 ;  /* 0x0000000c0a207211 */ /* 0x040fe200078210ff */
[----:B------:R-:W2:Y:S02]  /*1ea0*/  LDG.E.CONSTANT R6, desc[UR6][R30.64] ;  /* 0x000000061e067981 */ /* 0x000ea4000c1e9900 */
[----:B------:R-:W-:Y:S01]  /*1eb0*/  IMAD.WIDE.U32 R24, R11, R7, R18 ;  /* 0x000000070b187225 */ /* 0x000fe200078e0012 */
[----:B------:R-:W-:-:S03]  /*1ec0*/  LEA.HI.X R33, R10, R13, R9, 0x2, P1 ;  /* 0x0000000d0a217211 */ /* 0x000fc600008f1409 */
[----:B------:R-:W-:Y:S01]  /*1ed0*/  VIADD R2, R2, 0x4 ;  /* 0x0000000402027836 */ /* 0x000fe20000000000 */
[----:B------:R-:W-:Y:S01]  /*1ee0*/  LEA R36, P1, R24, R12, 0x2 ;  /* 0x0000000c18247211 */ /* 0x000fe200078210ff */
[----:B------:R-:W-:Y:S01]  /*1ef0*/  IMAD R25, R11, R3, R25 ;  /* 0x000000030b197224 */ /* 0x000fe200078e0219 */
[----:B------:R-:W3:Y:S01]  /*1f00*/  LDG.E.CONSTANT R9, desc[UR6][R32.64] ;  /* 0x0000000620097981 */ /* 0x000ee2000c1e9900 */
[----:B------:R-:W-:-:S03]  /*1f10*/  IMAD.WIDE.U32 R10, R2, R7, R18 ;  /* 0x00000007020a7225 */ /* 0x000fc600078e0012 */
[----:B------:R-:W-:Y:S01]  /*1f20*/  LEA.HI.X R37, R24, R13, R25, 0x2, P1 ;  /* 0x0000000d18257211 */ /* 0x000fe200008f1419 */
[----:B------:R-:W-:Y:S01]  /*1f30*/  IMAD R24, R2, R3, R11 ;  /* 0x0000000302187224 */ /* 0x000fe200078e020b */
[----:B------:R-:W-:-:S03]  /*1f40*/  LEA R38, P1, R10, R12, 0x2 ;  /* 0x0000000c0a267211 */ /* 0x000fc600078210ff */
[----:B------:R-:W4:Y:S01]  /*1f50*/  LDG.E.CONSTANT R11, desc[UR6][R36.64] ;  /* 0x00000006240b7981 */ /* 0x000f22000c1e9900 */
[----:B------:R-:W-:-:S05]  /*1f60*/  LEA.HI.X R39, R10, R13, R24, 0x2, P1 ;  /* 0x0000000d0a277211 */ /* 0x000fca00008f1418 */
[----:B------:R-:W5:Y:S01]  /*1f70*/  LDG.E.CONSTANT R38, desc[UR6][R38.64] ;  /* 0x0000000626267981 */ /* 0x000f62000c1e9900 */
[----:B--2---:R-:W1:Y:S08]  /*1f80*/  F2F.F64.F32 R30, R6 ;  /* 0x00000006001e7310 */ /* 0x004e700000201800 */
[----:B---3--:R-:W0:Y:S01]  /*1f90*/  F2F.F64.F32 R24, R9 ;  /* 0x0000000900187310 */ /* 0x008e220000201800 */
[----:B-1----:R-:W-:-:S07]  /*1fa0*/  DADD R14, -R14, R30 ;  /* 0x000000000e0e7229 */ /* 0x002fce000000011e */
[----:B----4-:R-:W1:Y:S01]  /*1fb0*/  F2F.F64.F32 R10, R11 ;  /* 0x0000000b000a7310 */ /* 0x010e620000201800 */
[C-C-:B------:R-:W-:Y:S02]  /*1fc0*/  DADD R34, |R14|.reuse, -R14.reuse ;  /* 0x000000000e227229 */ /* 0x140fe40000000a0e */
[----:B------:R-:W-:Y:S02]  /*1fd0*/  DADD R32, R14, |R14| ;  /* 0x000000000e207229 */ /* 0x000fe4000000040e */
[----:B0-----:R-:W-:-:S03]  /*1fe0*/  DADD R30, -R30, R24 ;  /* 0x000000001e1e7229 */ /* 0x001fc60000000118 */
[----:B-----5:R-:W0:Y:S01]  /*1ff0*/  F2F.F64.F32 R14, R38 ;  /* 0x00000026000e7310 */ /* 0x020e220000201800 */
[----:B------:R-:W-:Y:S02]  /*2000*/  DFMA R34, R34, 0.5, R20 ;  /* 0x3fe000002222782b */ /* 0x000fe40000000014 */
[----:B------:R-:W-:Y:S02]  /*2010*/  DFMA R22, R32, 0.5, R22 ;  /* 0x3fe000002016782b */ /* 0x000fe40000000016 */
[----:B------:R-:W-:Y:S02]  /*2020*/  DADD R20, R30, |R30| ;  /* 0x000000001e147229 */ /* 0x000fe4000000041e */
[----:B-1----:R-:W-:Y:S02]  /*2030*/  DADD R24, -R24, R10 ;  /* 0x0000000018187229 */ /* 0x002fe4000000010a */
[----:B------:R-:W-:-:S04]  /*2040*/  DADD R30, |R30|, -R30 ;  /* 0x000000001e1e7229 */ /* 0x000fc80000000a1e */
[----:B------:R-:W-:Y:S02]  /*2050*/  DFMA R20, R20, 0.5, R22 ;  /* 0x3fe000001414782b */ /* 0x000fe40000000016 */
[----:B------:R-:W-:Y:S02]  /*2060*/  DADD R22, R24, |R24| ;  /* 0x0000000018167229 */ /* 0x000fe40000000418 */
[----:B0-----:R-:W-:Y:S02]  /*2070*/  DADD R10, -R10, R14 ;  /* 0x000000000a0a7229 */ /* 0x001fe4000000010e */
[----:B------:R-:W-:Y:S02]  /*2080*/  DFMA R30, R30, 0.5, R34 ;  /* 0x3fe000001e1e782b */ /* 0x000fe40000000022 */
[----:B------:R-:W-:Y:S02]  /*2090*/  DADD R24, |R24|, -R24 ;  /* 0x0000000018187229 */ /* 0x000fe40000000a18 */
[----:B------:R-:W-:-:S02]  /*20a0*/  DFMA R22, R22, 0.5, R20 ;  /* 0x3fe000001616782b */ /* 0x000fc40000000014 */
[C-C-:B------:R-:W-:Y:S02]  /*20b0*/  DADD R20, R10.reuse, |R10|.reuse ;  /* 0x000000000a147229 */ /* 0x140fe4000000040a */
[----:B------:R-:W-:Y:S02]  /*20c0*/  DADD R10, |R10|, -R10 ;  /* 0x000000000a0a7229 */ /* 0x000fe40000000a0a */
[----:B------:R-:W-:-:S04]  /*20d0*/  DFMA R24, R24, 0.5, R30 ;  /* 0x3fe000001818782b */ /* 0x000fc8000000001e */
[----:B------:R-:W-:-:S04]  /*20e0*/  DFMA R22, R20, 0.5, R22 ;  /* 0x3fe000001416782b */ /* 0x000fc80000000016 */
[----:B------:R-:W-:-:S11]  /*20f0*/  DFMA R20, R10, 0.5, R24 ;  /* 0x3fe000000a14782b */ /* 0x000fd60000000018 */
.L_x_31:
[----:B------:R-:W-:Y:S05]  /*2100*/  BSYNC.RECONVERGENT B1 ;  /* 0x0000000000017941 */ /* 0x000fea0003800200 */
.L_x_30:
[----:B------:R-:W-:Y:S05]  /*2110*/  @!P0 BRA `(.L_x_29) ;  /* 0x0000000000b48947 */ /* 0x000fea0003800000 */
[----:B------:R-:W-:Y:S01]  /*2120*/  ISETP.NE.AND P0, PT, R0, 0x1, PT ;  /* 0x000000010000780c */ /* 0x000fe20003f05270 */
[----:B------:R-:W-:Y:S01]  /*2130*/  BSSY.RECONVERGENT B1, `(.L_x_32) ;  /* 0x000001c000017945 */ /* 0x000fe20003800200 */
[----:B------:R-:W-:-:S04]  /*2140*/  LOP3.LUT R8, R8, 0x1, RZ, 0xc0, !PT ;  /* 0x0000000108087812 */ /* 0x000fc800078ec0ff */
[----:B------:R-:W-:-:S07]  /*2150*/  ISETP.NE.U32.AND P1, PT, R8, 0x1, PT ;  /* 0x000000010800780c */ /* 0x000fce0003f25070 */
[----:B------:R-:W-:Y:S06]  /*2160*/  @!P0 BRA `(.L_x_33) ;  /* 0x0000000000608947 */ /* 0x000fec0003800000 */
[C---:B------:R-:W-:Y:S01]  /*2170*/  VIADD R0, R2.reuse, 0x1 ;  /* 0x0000000102007836 */ /* 0x040fe20000000000 */
[----:B------:R-:W-:-:S03]  /*2180*/  IADD3 R2, PT, PT, R2, 0x2, RZ ;  /* 0x0000000202027810 */ /* 0x000fc60007ffe0ff */
[----:B------:R-:W-:-:S04]  /*2190*/  IMAD.WIDE.U32 R8, R0, R7, R18 ;  /* 0x0000000700087225 */ /* 0x000fc800078e0012 */
[----:B------:R-:W-:Y:S01]  /*21a0*/  IMAD R0, R0, R3, R9 ;  /* 0x0000000300007224 */ /* 0x000fe200078e0209 */
[----:B0-----:R-:W-:-:S04]  /*21b0*/  LEA R10, P0, R8, R12, 0x2 ;  /* 0x0000000c080a7211 */ /* 0x001fc800078010ff */
[----:B------:R-:W-:Y:S01]  /*21c0*/  LEA.HI.X R11, R8, R13, R0, 0x2, P0 ;  /* 0x0000000d080b7211 */ /* 0x000fe200000f1400 */
[----:B------:R-:W-:-:S04]  /*21d0*/  IMAD.WIDE.U32 R8, R2, R7, R18 ;  /* 0x0000000702087225 */ /* 0x000fc800078e0012 */
[----:B------:R-:W2:Y:S01]  /*21e0*/  LDG.E.CONSTANT R0, desc[UR6][R10.64] ;  /* 0x000000060a007981 */ /* 0x000ea2000c1e9900 */
[----:B------:R-:W-:Y:S01]  /*21f0*/  IMAD R6, R2, R3, R9 ;  /* 0x0000000302067224 */ /* 0x000fe200078e0209 */
[----:B------:R-:W-:-:S04]  /*2200*/  LEA R32, P0, R8, R12, 0x2 ;  /* 0x0000000c08207211 */ /* 0x000fc800078010ff */
[----:B------:R-:W-:-:S05]  /*2210*/  LEA.HI.X R33, R8, R13, R6, 0x2, P0 ;  /* 0x0000000d08217211 */ /* 0x000fca00000f1406 */
[----:B------:R-:W3:Y:S01]  /*2220*/  LDG.E.CONSTANT R32, desc[UR6][R32.64] ;  /* 0x0000000620207981 */ /* 0x000ee2000c1e9900 */
[----:B--2---:R-:W1:Y:S02]  /*2230*/  F2F.F64.F32 R8, R0 ;  /* 0x0000000000087310 */ /* 0x004e640000201800 */
[----:B-1----:R-:W-:-:S06]  /*2240*/  DADD R24, -R14, R8 ;  /* 0x000000000e187229 */ /* 0x002fcc0000000108 */
[----:B---3--:R-:W0:Y:S02]  /*2250*/  F2F.F64.F32 R14, R32 ;  /* 0x00000020000e7310 */ /* 0x008e240000201800 */
[C-C-:B------:R-:W-:Y:S02]  /*2260*/  DADD R30, R24.reuse, |R24|.reuse ;  /* 0x00000000181e7229 */ /* 0x140fe40000000418 */
[----:B------:R-:W-:-:S06]  /*2270*/  DADD R24, |R24|, -R24 ;  /* 0x0000000018187229 */ /* 0x000fcc0000000a18 */
[----:B------:R-:W-:Y:S02]  /*2280*/  DFMA R22, R30, 0.5, R22 ;  /* 0x3fe000001e16782b */ /* 0x000fe40000000016 */
[----:B0-----:R-:W-:Y:S02]  /*2290*/  DADD R8, -R8, R14 ;  /* 0x0000000008087229 */ /* 0x001fe4000000010e */
[----:B------:R-:W-:-:S06]  /*22a0*/  DFMA R20, R24, 0.5, R20 ;  /* 0x3fe000001814782b */ /* 0x000fcc0000000014 */
[C-C-:B------:R-:W-:Y:S02]  /*22b0*/  DADD R10, R8.reuse, |R8|.reuse ;  /* 0x00000000080a7229 */ /* 0x140fe40000000408 */
[----:B------:R-:W-:-:S06]  /*22c0*/  DADD R8, |R8|, -R8 ;  /* 0x0000000008087229 */ /* 0x000fcc0000000a08 */
[----:B------:R-:W-:Y:S02]  /*22d0*/  DFMA R22, R10, 0.5, R22 ;  /* 0x3fe000000a16782b */ /* 0x000fe40000000016 */
[----:B------:R-:W-:-:S11]  /*22e0*/  DFMA R20, R8, 0.5, R20 ;  /* 0x3fe000000814782b */ /* 0x000fd60000000014 */
.L_x_33:
[----:B------:R-:W-:Y:S05]  /*22f0*/  BSYNC.RECONVERGENT B1 ;  /* 0x0000000000017941 */ /* 0x000fea0003800200 */
.L_x_32:
[----:B------:R-:W-:Y:S05]  /*2300*/  @P1 BRA `(.L_x_29) ;  /* 0x0000000000381947 */ /* 0x000fea0003800000 */
[----:B------:R-:W-:-:S04]  /*2310*/  VIADD R0, R2, 0x1 ;  /* 0x0000000102007836 */ /* 0x000fc80000000000 */
[----:B------:R-:W-:-:S04]  /*2320*/  IMAD.WIDE.U32 R6, R0, R7, R18 ;  /* 0x0000000700067225 */ /* 0x000fc800078e0012 */
[----:B------:R-:W-:Y:S01]  /*2330*/  IMAD R0, R0, R3, R7 ;  /* 0x0000000300007224 */ /* 0x000fe200078e0207 */
[----:B------:R-:W-:-:S04]  /*2340*/  LEA R12, P0, R6, R12, 0x2 ;  /* 0x0000000c060c7211 */ /* 0x000fc800078010ff */
[----:B------:R-:W-:-:S05]  /*2350*/  LEA.HI.X R13, R6, R13, R0, 0x2, P0 ;  /* 0x0000000d060d7211 */ /* 0x000fca00000f1400 */
[----:B------:R-:W2:Y:S02]  /*2360*/  LDG.E.CONSTANT R6, desc[UR6][R12.64] ;  /* 0x000000060c067981 */ /* 0x000ea4000c1e9900 */
[----:B--2---:R-:W1:Y:S02]  /*2370*/  F2F.F64.F32 R6, R6 ;  /* 0x0000000600067310 */ /* 0x004e640000201800 */
[----:B-1----:R-:W-:Y:S01]  /*2380*/  DADD R8, -R14, R6 ;  /* 0x000000000e087229 */ /* 0x002fe20000000106 */
[----:B------:R-:W-:Y:S01]  /*2390*/  IMAD.MOV.U32 R14, RZ, RZ, R6 ;  /* 0x000000ffff0e7224 */ /* 0x000fe200078e0006 */
[----:B------:R-:W-:-:S06]  /*23a0*/  MOV R15, R7 ;  /* 0x00000007000f7202 */ /* 0x000fcc0000000f00 */
[C-C-:B0-----:R-:W-:Y:S02]  /*23b0*/  DADD R10, R8.reuse, |R8|.reuse ;  /* 0x00000000080a7229 */ /* 0x141fe40000000408 */
[----:B------:R-:W-:-:S06]  /*23c0*/  DADD R8, |R8|, -R8 ;  /* 0x0000000008087229 */ /* 0x000fcc0000000a08 */
[----:B------:R-:W-:Y:S02]  /*23d0*/  DFMA R22, R10, 0.5, R22 ;  /* 0x3fe000000a16782b */ /* 0x000fe40000000016 */
[----:B------:R-:W-:-:S11]  /*23e0*/  DFMA R20, R8, 0.5, R20 ;  /* 0x3fe000000814782b */ /* 0x000fd60000000014 */
.L_x_29:
[----:B------:R-:W-:Y:S05]  /*23f0*/  BSYNC.RECONVERGENT B0 ;  /* 0x0000000000007941 */ /* 0x000fea0003800200 */
.L_x_28:
[-C--:B------:R-:W-:Y:S01]  /*2400*/  DMUL R12, R22, R16.reuse ;  /* 0x00000010160c7228 */ /* 0x080fe20000000000 */
[----:B------:R-:W-:Y:S01]  /*2410*/  BSSY.RECONVERGENT B1, `(.L_x_34) ;  /* 0x000001d000017945 */ /* 0x000fe20003800200 */
[----:B0-----:R-:W-:Y:S01]  /*2420*/  DMUL R10, R20, R16 ;  /* 0x00000010140a7228 */ /* 0x001fe20000000000 */
[----:B------:R-:W-:-:S07]  /*2430*/  IMAD.MOV.U32 R21, RZ, RZ, RZ ;  /* 0x000000ffff157224 */ /* 0x000fce00078e00ff */
[----:B------:R-:W-:-:S08]  /*2440*/  DADD R22, R12, R10 ;  /* 0x000000000c167229 */ /* 0x000fd0000000000a */
[----:B------:R-:W-:-:S14]  /*2450*/  DSETP.NEU.AND P0, PT, R22, RZ, PT ;  /* 0x000000ff1600722a */ /* 0x000fdc0003f0d000 */
[----:B------:R-:W-:Y:S05]  /*2460*/  @!P0 BRA `(.L_x_35) ;  /* 0x00000000005c8947 */ /* 0x000fea0003800000 */
[----:B------:R-:W0:Y:S01]  /*2470*/  MUFU.RCP64H R7, R23 ;  /* 0x0000001700077308 */ /* 0x000e220000001800 */
[----:B------:R-:W-:Y:S01]  /*2480*/  IMAD.MOV.U32 R6, RZ, RZ, 0x1 ;  /* 0x00000001ff067424 */ /* 0x000fe200078e00ff */
[----:B------:R-:W-:Y:S01]  /*2490*/  DADD R24, R12, -R10 ;  /* 0x000000000c187229 */ /* 0x000fe2000000080a */
[----:B------:R-:W-:Y:S09]  /*24a0*/  BSSY.RECONVERGENT B2, `(.L_x_36) ;  /* 0x0000011000027945 */ /* 0x000ff20003800200 */
[----:B------:R-:W-:Y:S01]  /*24b0*/  FSETP.GEU.AND P1, PT, |R25|, 6.5827683646048100446e-37, PT ;  /* 0x036000001900780b */ /* 0x000fe20003f2e200 */
[----:B0-----:R-:W-:-:S08]  /*24c0*/  DFMA R8, -R22, R6, 1 ;  /* 0x3ff000001608742b */ /* 0x001fd00000000106 */
[----:B------:R-:W-:-:S08]  /*24d0*/  DFMA R8, R8, R8, R8 ;  /* 0x000000080808722b */ /* 0x000fd00000000008 */
[----:B------:R-:W-:-:S08]  /*24e0*/  DFMA R8, R6, R8, R6 ;  /* 0x000000080608722b */ /* 0x000fd00000000006 */
[----:B------:R-:W-:-:S08]  /*24f0*/  DFMA R6, -R22, R8, 1 ;  /* 0x3ff000001606742b */ /* 0x000fd00000000108 */
[----:B------:R-:W-:-:S08]  /*2500*/  DFMA R6, R8, R6, R8 ;  /* 0x000000060806722b */ /* 0x000fd00000000008 */
[----:B------:R-:W-:-:S08]  /*2510*/  DMUL R8, R24, R6 ;  /* 0x0000000618087228 */ /* 0x000fd00000000000 */
[----:B------:R-:W-:-:S08]  /*2520*/  DFMA R20, -R22, R8, R24 ;  /* 0x000000081614722b */ /* 0x000fd00000000118 */
[----:B------:R-:W-:-:S10]  /*2530*/  DFMA R6, R6, R20, R8 ;  /* 0x000000140606722b */ /* 0x000fd40000000008 */
[----:B------:R-:W-:-:S05]  /*2540*/  FFMA R0, RZ, R23, R7 ;  /* 0x00000017ff007223 */ /* 0x000fca0000000007 */
[----:B------:R-:W-:-:S13]  /*2550*/  FSETP.GT.AND P0, PT, |R0|, 1.469367938527859385e-39, PT ;  /* 0x001000000000780b */ /* 0x000fda0003f04200 */
[----:B------:R-:W-:Y:S05]  /*2560*/  @P0 BRA P1, `(.L_x_37) ;  /* 0x0000000000100947 */ /* 0x000fea0000800000 */
[----:B------:R-:W-:Y:S01]  /*2570*/  MOV R6, R24 ;  /* 0x0000001800067202 */ /* 0x000fe20000000f00 */
[----:B------:R-:W-:Y:S01]  /*2580*/  IMAD.MOV.U32 R7, RZ, RZ, R25 ;  /* 0x000000ffff077224 */ /* 0x000fe200078e0019 */
[----:B------:R-:W-:-:S07]  /*2590*/  MOV R0, 0x25b0 ;  /* 0x000025b000007802 */ /* 0x000fce0000000f00 */
[----:B-1----:R-:W-:Y:S05]  /*25a0*/  CALL.REL.NOINC `($__internal_1_$__cuda_sm20_div_rn_f64_full) ;  /* 0x0000001400ac7944 */ /* 0x002fea0003c00000 */
.L_x_37:
[----:B------:R-:W-:Y:S05]  /*25b0*/  BSYNC.RECONVERGENT B2 ;  /* 0x0000000000027941 */ /* 0x000fea0003800200 */
.L_x_36:
[----:B------:R-:W-:-:S06]  /*25c0*/  DMUL R6, R6, 100 ;  /* 0x4059000006067828 */ /* 0x000fcc0000000000 */
[----:B------:R0:W2:Y:S05]  /*25d0*/  F2F.F32.F64 R21, R6 ;  /* 0x0000000600157310 */ /* 0x0000aa0000301000 */
.L_x_35:
[----:B------:R-:W-:Y:S05]  /*25e0*/  BSYNC.RECONVERGENT B1 ;  /* 0x0000000000017941 */ /* 0x000fea0003800200 */
.L_x_34:
[----:B------:R-:W3:Y:S08]  /*25f0*/  LDC R20, c[0x0][0x398] ;  /* 0x0000e600ff147b82 */ /* 0x000ef00000000800 */
[----:B------:R-:W0:Y:S01]  /*2600*/  LDC.64 R24, c[0x0][0x390] ;  /* 0x0000e400ff187b82 */ /* 0x000e220000000a00 */
[----:B---3--:R-:W-:Y:S02]  /*2610*/  IMAD.X R0, R27, 0x1, R20, PT ;  /* 0x000000011b007824 */ /* 0x008fe400038e0614 */
[----:B0-----:R-:W-:-:S03]  /*2620*/  IMAD.WIDE.U32 R6, R28, R24, RZ ;  /* 0x000000181c067225 */ /* 0x001fc600078e00ff */
[----:B------:R-:W-:Y:S01]  /*2630*/  ISETP.GE.AND P0, PT, R0, R25, PT ;  /* 0x000000190000720c */ /* 0x000fe20003f06270 */
[----:B------:R-:W-:Y:S01]  /*2640*/  IMAD R2, R28, R3, R7 ;  /* 0x000000031c027224 */ /* 0x000fe200078e0207 */
[----:B------:R-:W-:-:S04]  /*2650*/  LEA R8, P1, R6, R4, 0x2 ;  /* 0x0000000406087211 */ /* 0x000fc800078210ff */
[----:B------:R-:W-:-:S05]  /*2660*/  LEA.HI.X R9, R6, R5, R2, 0x2, P1 ;  /* 0x0000000506097211 */ /* 0x000fca00008f1402 */
[----:B--2---:R0:W-:Y:S02]  /*2670*/  STG.E desc[UR6][R8.64], R21 ;  /* 0x0000001508007986 */ /* 0x0041e4000c101906 */
[----:B------:R-:W-:Y:S05]  /*2680*/  @P0 EXIT ;  /* 0x000000000000094d */ /* 0x000fea0003800000 */
[----:B------:R-:W-:Y:S01]  /*2690*/  LOP3.LUT R2, RZ, R27, RZ, 0x33, !PT ;  /* 0x0000001bff027212 */ /* 0x000fe200078e33ff */
[----:B------:R-:W-:Y:S03]  /*26a0*/  BSSY.RECONVERGENT B1, `(.L_x_38) ;  /* 0x000004d000017945 */ /* 0x000fe60003800200 */
[----:B------:R-:W-:-:S04]  /*26b0*/  IADD3 R2, PT, PT, -R20, R2, R25 ;  /* 0x0000000214027210 */ /* 0x000fc80007ffe119 */
[----:B------:R-:W-:-:S13]  /*26c0*/  LOP3.LUT P0, R2, R2, 0x3, RZ, 0xc0, !PT ;  /* 0x0000000302027812 */ /* 0x000fda000780c0ff */
[----:B------:R-:W-:Y:S05]  /*26d0*/  @!P0 BRA `(.L_x_39) ;  /* 0x0000000400248947 */ /* 0x000fea0003800000 */
[----:B------:R-:W2:Y:S01]  /*26e0*/  LDCU.64 UR4, c[0x0][0x380] ;  /* 0x00007000ff0477ac */ /* 0x000ea20008000a00 */
[----:B------:R-:W-:Y:S01]  /*26f0*/  IMAD R7, R3, R0, RZ ;  /* 0x0000000003077224 */ /* 0x000fe200078e02ff */
[----:B------:R-:W-:Y:S01]  /*2700*/  BSSY.RECONVERGENT B2, `(.L_x_40) ;  /* 0x0000043000027945 */ /* 0x000fe20003800200 */
[----:B------:R-:W-:Y:S01]  /*2710*/  IMAD.WIDE.U32 R30, R0, R24, RZ ;  /* 0x00000018001e7225 */ /* 0x000fe200078e00ff */
[----:B------:R-:W-:Y:S02]  /*2720*/  SHF.L.U64.HI R33, R24, 0x2, R3 ;  /* 0x0000000218217819 */ /* 0x000fe40000010203 */
[----:B------:R-:W-:Y:S01]  /*2730*/  MOV R34, R28 ;  /* 0x0000001c00227202 */ /* 0x000fe20000000f00 */
[----:B------:R-:W-:Y:S01]  /*2740*/  IMAD.SHL.U32 R29, R30, 0x4, RZ ;  /* 0x000000041e1d7824 */ /* 0x000fe200078e00ff */
[----:B------:R-:W-:Y:S01]  /*2750*/  IADD3 R7, PT, PT, R31, R7, RZ ;  /* 0x000000071f077210 */ /* 0x000fe20007ffe0ff */
[----:B------:R-:W-:-:S03]  /*2760*/  IMAD.MOV R32, RZ, RZ, -R2 ;  /* 0x000000ffff207224 */ /* 0x000fc600078e0a02 */
[----:B------:R-:W-:Y:S02]  /*2770*/  SHF.L.U64.HI R30, R30, 0x2, R7 ;  /* 0x000000021e1e7819 */ /* 0x000fe40000010207 */
[----:B--2---:R-:W-:-:S04]  /*2780*/  LEA R25, P0, R18, UR4, 0x2 ;  /* 0x0000000412197c11 */ /* 0x004fc8000f8010ff */
[----:B------:R-:W-:-:S09]  /*2790*/  LEA.HI.X R31, R18, UR5, R19, 0x2, P0 ;  /* 0x00000005121f7c11 */ /* 0x000fd200080f1413 */
.L_x_45:
[----:B------:R-:W-:Y:S01]  /*27a0*/  IADD3 R20, P0, PT, R29, R25, RZ ;  /* 0x000000191d147210 */ /* 0x000fe20007f1e0ff */
[----:B--2---:R-:W2:Y:S04]  /*27b0*/  LDCU UR4, c[0x0][0x398] ;  /* 0x00007300ff0477ac */ /* 0x004ea80008000800 */
[----:B0-----:R-:W-:-:S05]  /*27c0*/  IMAD.X R21, R30, 0x1, R31, P0 ;  /* 0x000000011e157824 */ /* 0x001fca00000e061f */
[----:B------:R-:W3:Y:S01]  /*27d0*/  LDG.E.CONSTANT R20, desc[UR6][R20.64] ;  /* 0x0000000614147981 */ /* 0x000ee2000c1e9900 */
[----:B------:R-:W-:Y:S01]  /*27e0*/  BSSY.RECONVERGENT B3, `(.L_x_41) ;  /* 0x0000029000037945 */ /* 0x000fe20003800200 */
[----:B--2---:R-:W-:-:S09]  /*27f0*/  UIADD3 UR4, UPT, UPT, UR4, -0x1, URZ ;  /* 0xffffffff04047890 */ /* 0x004fd2000fffe0ff */
[----:B------:R-:W-:Y:S08]  /*2800*/  I2F.F64.U32 R6, UR4 ;  /* 0x0000000400067d12 */ /* 0x000ff00008201800 */
[----:B---3--:R-:W1:Y:S02]  /*2810*/  F2F.F64.F32 R26, R20 ;  /* 0x00000014001a7310 */ /* 0x008e640000201800 */
[----:B-1----:R-:W-:-:S08]  /*2820*/  DADD R8, R26, -R14 ;  /* 0x000000001a087229 */ /* 0x002fd0000000080e */
[C-C-:B------:R-:W-:Y:S02]  /*2830*/  DADD R14, R8.reuse, |R8|.reuse ;  /* 0x00000000080e7229 */ /* 0x140fe40000000408 */
[----:B------:R-:W-:-:S06]  /*2840*/  DADD R8, |R8|, -R8 ;  /* 0x0000000008087229 */ /* 0x000fcc0000000a08 */
[----:B------:R-:W-:Y:S02]  /*2850*/  DMUL R14, R14, 0.5 ;  /* 0x3fe000000e0e7828 */ /* 0x000fe40000000000 */
[----:B------:R-:W-:-:S06]  /*2860*/  DMUL R8, R8, 0.5 ;  /* 0x3fe0000008087828 */ /* 0x000fcc0000000000 */
[C---:B------:R-:W-:Y:S02]  /*2870*/  DFMA R12, R6.reuse, R12, R14 ;  /* 0x0000000c060c722b */ /* 0x040fe4000000000e */
[----:B------:R-:W-:-:S06]  /*2880*/  DFMA R8, R6, R10, R8 ;  /* 0x0000000a0608722b */ /* 0x000fcc0000000008 */
[-C--:B------:R-:W-:Y:S02]  /*2890*/  DMUL R12, R12, R16.reuse ;  /* 0x000000100c0c7228 */ /* 0x080fe40000000000 */
[----:B------:R-:W-:Y:S01]  /*28a0*/  DMUL R10, R8, R16 ;  /* 0x00000010080a7228 */ /* 0x000fe20000000000 */
[----:B------:R-:W-:-:S07]  /*28b0*/  IMAD.MOV.U32 R9, RZ, RZ, RZ ;  /* 0x000000ffff097224 */ /* 0x000fce00078e00ff */
[----:B------:R-:W-:-:S08]  /*28c0*/  DADD R6, R12, R10 ;  /* 0x000000000c067229 */ /* 0x000fd0000000000a */
[----:B------:R-:W-:-:S14]  /*28d0*/  DSETP.NEU.AND P0, PT, R6, RZ, PT ;  /* 0x000000ff0600722a */ /* 0x000fdc0003f0d000 */
[----:B------:R-:W-:Y:S05]  /*28e0*/  @!P0 BRA `(.L_x_42) ;  /* 0x0000000000608947 */ /* 0x000fea0003800000 */
[----:B------:R-:W-:Y:S01]  /*28f0*/  DADD R22, R12, R10 ;  /* 0x000000000c167229 */ /* 0x000fe2000000000a */
[----:B------:R-:W-:Y:S01]  /*2900*/  MOV R6, 0x1 ;  /* 0x0000000100067802 */ /* 0x000fe20000000f00 */
[----:B------:R-:W-:Y:S04]  /*2910*/  BSSY.RECONVERGENT B4, `(.L_x_43) ;  /* 0x0000013000047945 */ /* 0x000fe80003800200 */
[----:B------:R-:W0:Y:S02]  /*2920*/  MUFU.RCP64H R7, R23 ;  /* 0x0000001700077308 */ /* 0x000e240000001800 */
[----:B0-----:R-:W-:-:S08]  /*2930*/  DFMA R8, -R22, R6, 1 ;  /* 0x3ff000001608742b */ /* 0x001fd00000000106 */
[----:B------:R-:W-:-:S08]  /*2940*/  DFMA R8, R8, R8, R8 ;  /* 0x000000080808722b */ /* 0x000fd00000000008 */
[----:B------:R-:W-:Y:S02]  /*2950*/  DFMA R6, R6, R8, R6 ;  /* 0x000000080606722b */ /* 0x000fe40000000006 */
[----:B------:R-:W-:-:S06]  /*2960*/  DADD R8, R12, -R10 ;  /* 0x000000000c087229 */ /* 0x000fcc000000080a */
[----:B------:R-:W-:-:S04]  /*2970*/  DFMA R14, -R22, R6, 1 ;  /* 0x3ff00000160e742b */ /* 0x000fc80000000106 */
[----:B------:R-:W-:-:S04]  /*2980*/  FSETP.GEU.AND P1, PT, |R9|, 6.5827683646048100446e-37, PT ;  /* 0x036000000900780b */ /* 0x000fc80003f2e200 */
[----:B------:R-:W-:-:S08]  /*2990*/  DFMA R6, R6, R14, R6 ;  /* 0x0000000e0606722b */ /* 0x000fd00000000006 */
[----:B------:R-:W-:-:S08]  /*29a0*/  DMUL R14, R8, R6 ;  /* 0x00000006080e7228 */ /* 0x000fd00000000000 */
[----:B------:R-:W-:-:S08]  /*29b0*/  DFMA R20, -R22, R14, R8 ;  /* 0x0000000e1614722b */ /* 0x000fd00000000108 */
[----:B------:R-:W-:-:S10]  /*29c0*/  DFMA R6, R6, R20, R14 ;  /* 0x000000140606722b */ /* 0x000fd4000000000e */
[----:B------:R-:W-:-:S05]  /*29d0*/  FFMA R0, RZ, R23, R7 ;  /* 0x00000017ff007223 */ /* 0x000fca0000000007 */
[----:B------:R-:W-:-:S13]  /*29e0*/  FSETP.GT.AND P0, PT, |R0|, 1.469367938527859385e-39, PT ;  /* 0x001000000000780b */ /* 0x000fda0003f04200 */
[----:B------:R-:W-:Y:S05]  /*29f0*/  @P0 BRA P1, `(.L_x_44) ;  /* 0x0000000000100947 */ /* 0x000fea0000800000 */
[----:B------:R-:W-:Y:S01]  /*2a00*/  IMAD.MOV.U32 R6, RZ, RZ, R8 ;  /* 0x000000ffff067224 */ /* 0x000fe200078e0008 */
[----:B------:R-:W-:Y:S01]  /*2a10*/  MOV R0, 0x2a40 ;  /* 0x00002a4000007802 */ /* 0x000fe20000000f00 */
[----:B------:R-:W-:-:S07]  /*2a20*/  IMAD.MOV.U32 R7, RZ, RZ, R9 ;  /* 0x000000ffff077224 */ /* 0x000fce00078e0009 */
[----:B------:R-:W-:Y:S05]  /*2a30*/  CALL.REL.NOINC `($__internal_1_$__cuda_sm20_div_rn_f64_full) ;  /* 0x0000001000887944 */ /* 0x000fea0003c00000 */
.L_x_44:
[----:B------:R-:W-:Y:S05]  /*2a40*/  BSYNC.RECONVERGENT B4 ;  /* 0x0000000000047941 */ /* 0x000fea0003800200 */
.L_x_43:
[----:B------:R-:W-:-:S06]  /*2a50*/  DMUL R6, R6, 100 ;  /* 0x4059000006067828 */ /* 0x000fcc0000000000 */
[----:B------:R0:W1:Y:S05]  /*2a60*/  F2F.F32.F64 R9, R6 ;  /* 0x0000000600097310 */ /* 0x00006a0000301000 */
.L_x_42:
[----:B------:R-:W-:Y:S05]  /*2a70*/  BSYNC.RECONVERGENT B3 ;  /* 0x0000000000037941 */ /* 0x000fea0003800200 */
.L_x_41:
[----:B0-----:R-:W-:Y:S01]  /*2a80*/  IADD3 R6, P0, PT, R29, R4, RZ ;  /* 0x000000041d067210 */ /* 0x001fe20007f1e0ff */
[----:B------:R-:W-:Y:S01]  /*2a90*/  VIADD R32, R32, 0x1 ;  /* 0x0000000120207836 */ /* 0x000fe20000000000 */
[----:B------:R-:W-:Y:S01]  /*2aa0*/  LEA R29, P1, R24, R29, 0x2 ;  /* 0x0000001d181d7211 */ /* 0x000fe200078210ff */
[----:B------:R-:W-:Y:S01]  /*2ab0*/  VIADD R34, R34, 0x1 ;  /* 0x0000000122227836 */ /* 0x000fe20000000000 */
[----:B------:R-:W-:Y:S01]  /*2ac0*/  IADD3.X R7, PT, PT, R30, R5, RZ, P0, !PT ;  /* 0x000000051e077210 */ /* 0x000fe200007fe4ff */
[----:B------:R-:W-:Y:S01]  /*2ad0*/  IMAD.MOV.U32 R15, RZ, RZ, R27 ;  /* 0x000000ffff0f7224 */ /* 0x000fe200078e001b */
[----:B------:R-:W-:Y:S01]  /*2ae0*/  ISETP.NE.AND P0, PT, R32, RZ, PT ;  /* 0x000000ff2000720c */ /* 0x000fe20003f05270 */
[----:B------:R-:W-:Y:S01]  /*2af0*/  IMAD.X R30, R30, 0x1, R33, P1 ;  /* 0x000000011e1e7824 */ /* 0x000fe200008e0621 */
[----:B------:R-:W-:Y:S01]  /*2b00*/  MOV R14, R26 ;  /* 0x0000001a000e7202 */ /* 0x000fe20000000f00 */
[----:B-1----:R2:W-:Y:S10]  /*2b10*/  STG.E desc[UR6][R6.64], R9 ;  /* 0x0000000906007986 */ /* 0x0025f4000c101906 */
[----:B------:R-:W-:Y:S05]  /*2b20*/  @P0 BRA `(.L_x_45) ;  /* 0xfffffffc001c0947 */ /* 0x000fea000383ffff */
[----:B------:R-:W-:Y:S05]  /*2b30*/  BSYNC.RECONVERGENT B2 ;  /* 0x0000000000027941 */ /* 0x000fea0003800200 */
.L_x_40:
[----:B------:R-:W-:Y:S01]  /*2b40*/  IADD3 R0, PT, PT, R34, 0x1, RZ ;  /* 0x0000000122007810 */ /* 0x000fe20007ffe0ff */
[----:B------:R-:W-:Y:S02]  /*2b50*/  IMAD.MOV.U32 R14, RZ, RZ, R26 ;  /* 0x000000ffff0e7224 */ /* 0x000fe400078e001a */
[----:B------:R-:W-:-:S07]  /*2b60*/  IMAD.MOV.U32 R15, RZ, RZ, R27 ;  /* 0x000000ffff0f7224 */ /* 0x000fce00078e001b */
.L_x_39:
[----:B------:R-:W-:Y:S05]  /*2b70*/  BSYNC.RECONVERGENT B1 ;  /* 0x0000000000017941 */ /* 0x000fea0003800200 */
.L_x_38:
[----:B--2---:R-:W2:Y:S02]  /*2b80*/  LDC R7, c[0x0][0x394] ;  /* 0x0000e500ff077b82 */ /* 0x004ea40000000800 */
[----:B--2---:R-:W-:-:S04]  /*2b90*/  IADD3 R28, PT, PT, -R28, -0x2, R7 ;  /* 0xfffffffe1c1c7810 */ /* 0x004fc80007ffe107 */
[----:B------:R-:W-:-:S13]  /*2ba0*/  ISETP.GE.U32.AND P0, PT, R28, 0x3, PT ;  /* 0x000000031c00780c */ /* 0x000fda0003f06070 */
[----:B------:R-:W-:Y:S05]  /*2bb0*/  @!P0 EXIT ;  /* 0x000000000000894d */ /* 0x000fea0003800000 */
[----:B------:R-:W-:-:S07]  /*2bc0*/  IADD3 R28, PT, PT, R0, 0x1, RZ ;  /* 0x00000001001c7810 */ /* 0x000fce0007ffe0ff */
.L_x_62:
[----:B------:R-:W2:Y:S01]  /*2bd0*/  LDCU UR4, c[0x0][0x390] ;  /* 0x00007200ff0477ac */ /* 0x000ea20008000800 */
[----:B------:R-:W-:Y:S01]  /*2be0*/  VIADD R24, R28, 0xffffffff ;  /* 0xffffffff1c187836 */ /* 0x000fe20000000000 */
[----:B------:R-:W0:Y:S03]  /*2bf0*/  LDCU.64 UR8, c[0x0][0x380] ;  /* 0x00007000ff0877ac */ /* 0x000e260008000a00 */
[C---:B--2---:R-:W-:Y:S01]  /*2c00*/  IMAD.WIDE.U32 R30, R24.reuse, UR4, RZ ;  /* 0x00000004181e7c25 */ /* 0x044fe2000f8e00ff */
[----:B------:R-:W2:Y:S03]  /*2c10*/  LDCU UR4, c[0x0][0x398] ;  /* 0x00007300ff0477ac */ /* 0x000ea60008000800 */
[----:B------:R-:W-:Y:S01]  /*2c20*/  IMAD R24, R24, R3, R31 ;  /* 0x0000000318187224 */ /* 0x000fe200078e021f */
[----:B------:R-:W-:-:S05]  /*2c30*/  IADD3 R0, P0, PT, R18, R30, RZ ;  /* 0x0000001e12007210 */ /* 0x000fca0007f1e0ff */
[----:B------:R-:W-:Y:S01]  /*2c40*/  IMAD.X R7, R19, 0x1, R24, P0 ;  /* 0x0000000113077824 */ /* 0x000fe200000e0618 */
[----:B0-----:R-:W-:-:S04]  /*2c50*/  LEA R8, P0, R0, UR8, 0x2 ;  /* 0x0000000800087c11 */ /* 0x001fc8000f8010ff */
[----:B------:R-:W-:-:S05]  /*2c60*/  LEA.HI.X R9, R0, UR9, R7, 0x2, P0 ;  /* 0x0000000900097c11 */ /* 0x000fca00080f1407 */
[----:B------:R-:W3:Y:S01]  /*2c70*/  LDG.E.CONSTANT R8, desc[UR6][R8.64] ;  /* 0x0000000608087981 */ /* 0x000ee2000c1e9900 */
[----:B--2---:R-:W-:Y:S01]  /*2c80*/  UIADD3 UR4, UPT, UPT, UR4, -0x1, URZ ;  /* 0xffffffff04047890 */ /* 0x004fe2000fffe0ff */
[----:B------:R-:W-:Y:S01]  /*2c90*/  BSSY.RECONVERGENT B1, `(.L_x_46) ;  /* 0x0000027000017945 */ /* 0x000fe20003800200 */
[----:B------:R-:W-:-:S07]  /*2ca0*/  MOV R0, RZ ;  /* 0x000000ff00007202 */ /* 0x000fce0000000f00 */
        /* <DEDUP_REMOVED lines=10> */
[----:B------:R-:W-:-:S08]  /*2d50*/  DMUL R10, R10, R16 ;  /* 0x000000100a0a7228 */ /* 0x000fd00000000000 */
        /* <DEDUP_REMOVED lines=20> */
[----:B------:R-:W-:Y:S02]  /*2ea0*/  MOV R7, R21 ;  /* 0x0000001500077202 */ /* 0x000fe40000000f00 */
[----:B------:R-:W-:-:S07]  /*2eb0*/  MOV R0, 0x2ed0 ;  /* 0x00002ed000007802 */ /* 0x000fce0000000f00 */
[----:B------:R-:W-:Y:S05]  /*2ec0*/  CALL.REL.NOINC `($__internal_1_$__cuda_sm20_div_rn_f64_full) ;  /* 0x0000000c00647944 */ /* 0x000fea0003c00000 */
.L_x_49:
[----:B------:R-:W-:Y:S05]  /*2ed0*/  BSYNC.RECONVERGENT B2 ;  /* 0x0000000000027941 */ /* 0x000fea0003800200 */
.L_x_48:
[----:B------:R-:W-:-:S06]  /*2ee0*/  DMUL R6, R6, 100 ;  /* 0x4059000006067828 */ /* 0x000fcc0000000000 */
[----:B------:R0:W1:Y:S05]  /*2ef0*/  F2F.F32.F64 R0, R6 ;  /* 0x0000000600007310 */ /* 0x00006a0000301000 */
.L_x_47:
[----:B------:R-:W-:Y:S05]  /*2f00*/  BSYNC.RECONVERGENT B1 ;  /* 0x0000000000017941 */ /* 0x000fea0003800200 */
.L_x_46:
[----:B------:R-:W2:Y:S01]  /*2f10*/  LDCU UR4, c[0x0][0x390] ;  /* 0x00007200ff0477ac */ /* 0x000ea20008000800 */
[----:B------:R-:W3:Y:S01]  /*2f20*/  LDCU.64 UR8, c[0x0][0x380] ;  /* 0x00007000ff0877ac */ /* 0x000ee20008000a00 */
[C---:B--2---:R-:W-:Y:S01]  /*2f30*/  IMAD.WIDE.U32 R14, R28.reuse, UR4, RZ ;  /* 0x000000041c0e7c25 */ /* 0x044fe2000f8e00ff */
[----:B------:R-:W2:Y:S03]  /*2f40*/  LDCU UR4, c[0x0][0x398] ;  /* 0x00007300ff0477ac */ /* 0x000ea60008000800 */
[----:B------:R-:W-:Y:S01]  /*2f50*/  IMAD R25, R28, R3, R15 ;  /* 0x000000031c197224 */ /* 0x000fe200078e020f */
[----:B------:R-:W-:-:S05]  /*2f60*/  IADD3 R2, P0, PT, R18, R14, RZ ;  /* 0x0000000e12027210 */ /* 0x000fca0007f1e0ff */
[----:B0-----:R-:W-:Y:S01]  /*2f70*/  IMAD.X R7, R19, 0x1, R25, P0 ;  /* 0x0000000113077824 */ /* 0x001fe200000e0619 */
[----:B---3--:R-:W-:-:S04]  /*2f80*/  LEA R8, P0, R2, UR8, 0x2 ;  /* 0x0000000802087c11 */ /* 0x008fc8000f8010ff */
[----:B------:R-:W-:-:S05]  /*2f90*/  LEA.HI.X R9, R2, UR9, R7, 0x2, P0 ;  /* 0x0000000902097c11 */ /* 0x000fca00080f1407 */
[----:B------:R0:W3:Y:S01]  /*2fa0*/  LDG.E.CONSTANT R32, desc[UR6][R8.64] ;  /* 0x0000000608207981 */ /* 0x0000e2000c1e9900 */
[----:B--2---:R-:W-:Y:S01]  /*2fb0*/  UIADD3 UR4, UPT, UPT, UR4, -0x1, URZ ;  /* 0xffffffff04047890 */ /* 0x004fe2000fffe0ff */
[----:B------:R-:W-:Y:S01]  /*2fc0*/  BSSY.RECONVERGENT B1, `(.L_x_50) ;  /* 0x000002a000017945 */ /* 0x000fe20003800200 */
[----:B------:R-:W-:-:S07]  /*2fd0*/  IMAD.MOV.U32 R2, RZ, RZ, RZ ;  /* 0x000000ffff027224 */ /* 0x000fce00078e00ff */
[----:B------:R-:W-:Y:S01]  /*2fe0*/  I2F.F64.U32 R34, UR4 ;  /* 0x0000000400227d12 */ /* 0x000fe20008201800 */
[----:B0-----:R-:W-:-:S04]  /*2ff0*/  LEA R8, P0, R30, R4, 0x2 ;  /* 0x000000041e087211 */ /* 0x001fc800078010ff */
[----:B------:R-:W-:-:S05]  /*3000*/  LEA.HI.X R9, R30, R5, R24, 0x2, P0 ;  /* 0x000000051e097211 */ /* 0x000fca00000f1418 */
[----:B-1----:R0:W-:Y:S01]  /*3010*/  STG.E desc[UR6][R8.64], R0 ;  /* 0x0000000008007986 */ /* 0x0021e2000c101906 */
[----:B---3--:R-:W1:Y:S02]  /*3020*/  F2F.F64.F32 R32, R32 ;  /* 0x0000002000207310 */ /* 0x008e640000201800 */
[----:B-1----:R-:W-:-:S08]  /*3030*/  DADD R26, -R26, R32 ;  /* 0x000000001a1a7229 */ /* 0x002fd00000000120 */
        /* <DEDUP_REMOVED lines=10> */
[----:B0-----:R-:W-:Y:S05]  /*30e0*/  @!P0 BRA `(.L_x_51) ;  /* 0x00000000005c8947 */ /* 0x001fea0003800000 */
[----:B------:R-:W0:Y:S01]  /*30f0*/  MUFU.RCP64H R7, R23 ;  /* 0x0000001700077308 */ /* 0x000e220000001800 */
[----:B------:R-:W-:Y:S01]  /*3100*/  MOV R6, 0x1 ;  /* 0x0000000100067802 */ /* 0x000fe20000000f00 */
        /* <DEDUP_REMOVED lines=18> */
.L_x_53:
[----:B------:R-:W-:Y:S05]  /*3230*/  BSYNC.RECONVERGENT B2 ;  /* 0x0000000000027941 */ /* 0x000fea0003800200 */
.L_x_52:
[----:B------:R-:W-:-:S06]  /*3240*/  DMUL R6, R6, 100 ;  /* 0x4059000006067828 */ /* 0x000fcc0000000000 */
[----:B------:R0:W1:Y:S05]  /*3250*/  F2F.F32.F64 R2, R6 ;  /* 0x0000000600027310 */ /* 0x00006a0000301000 */
.L_x_51:
[----:B------:R-:W-:Y:S05]  /*3260*/  BSYNC.RECONVERGENT B1 ;  /* 0x0000000000017941 */ /* 0x000fea0003800200 */
.L_x_50:
[----:B------:R-:W2:Y:S01]  /*3270*/  LDCU UR4, c[0x0][0x390] ;  /* 0x00007200ff0477ac */ /* 0x000ea20008000800 */
[----:B------:R-:W-:Y:S01]  /*3280*/  IADD3 R31, PT, PT, R28, 0x1, RZ ;  /* 0x000000011c1f7810 */ /* 0x000fe20007ffe0ff */
[----:B------:R-:W3:Y:S04]  /*3290*/  LDCU.64 UR8, c[0x0][0x380] ;  /* 0x00007000ff0877ac */ /* 0x000ee80008000a00 */
[C---:B--2---:R-:W-:Y:S01]  /*32a0*/  IMAD.WIDE.U32 R10, R31.reuse, UR4, RZ ;  /* 0x000000041f0a7c25 */ /* 0x044fe2000f8e00ff */
[----:B------:R-:W2:Y:S03]  /*32b0*/  LDCU UR4, c[0x0][0x398] ;  /* 0x00007300ff0477ac */ /* 0x000ea60008000800 */
[----:B------:R-:W-:Y:S01]  /*32c0*/  IMAD R31, R31, R3, R11 ;  /* 0x000000031f1f7224 */ /* 0x000fe200078e020b */
[----:B------:R-:W-:-:S05]  /*32d0*/  IADD3 R0, P0, PT, R18, R10, RZ ;  /* 0x0000000a12007210 */ /* 0x000fca0007f1e0ff */
[----:B0-----:R-:W-:Y:S01]  /*32e0*/  IMAD.X R7, R19, 0x1, R31, P0 ;  /* 0x0000000113077824 */ /* 0x001fe200000e061f */
[----:B---3--:R-:W-:-:S04]  /*32f0*/  LEA R8, P0, R0, UR8, 0x2 ;  /* 0x0000000800087c11 */ /* 0x008fc8000f8010ff */
[----:B------:R-:W-:-:S05]  /*3300*/  LEA.HI.X R9, R0, UR9, R7, 0x2, P0 ;  /* 0x0000000900097c11 */ /* 0x000fca00080f1407 */
[----:B------:R-:W3:Y:S01]  /*3310*/  LDG.E.CONSTANT R8, desc[UR6][R8.64] ;  /* 0x0000000608087981 */ /* 0x000ee2000c1e9900 */
[----:B--2---:R-:W-:Y:S01]  /*3320*/  UIADD3 UR4, UPT, UPT, UR4, -0x1, URZ ;  /* 0xffffffff04047890 */ /* 0x004fe2000fffe0ff */
[----:B------:R-:W-:Y:S01]  /*3330*/  BSSY.RECONVERGENT B1, `(.L_x_54) ;  /* 0x000002a000017945 */ /* 0x000fe20003800200 */
[----:B------:R-:W-:-:S07]  /*3340*/  IMAD.MOV.U32 R0, RZ, RZ, RZ ;  /* 0x000000ffff007224 */ /* 0x000fce00078e00ff */
[----:B------:R-:W-:Y:S08]  /*3350*/  I2F.F64.U32 R20, UR4 ;  /* 0x0000000400147d12 */ /* 0x000ff00008201800 */
[----:B---3--:R-:W0:Y:S02]  /*3360*/  F2F.F64.F32 R12, R8 ;  /* 0x00000008000c7310 */ /* 0x008e240000201800 */
[----:B0-----:R-:W-:-:S08]  /*3370*/  DADD R32, -R32, R12 ;  /* 0x0000000020207229 */ /* 0x001fd0000000010c */
[C-C-:B------:R-:W-:Y:S02]  /*3380*/  DADD R6, R32.reuse, |R32|.reuse ;  /* 0x0000000020067229 */ /* 0x140fe40000000420 */
[----:B------:R-:W-:-:S06]  /*3390*/  DADD R32, |R32|, -R32 ;  /* 0x0000000020207229 */ /* 0x000fcc0000000a20 */
[----:B------:R-:W-:Y:S02]  /*33a0*/  DMUL R6, R6, 0.5 ;  /* 0x3fe0000006067828 */ /* 0x000fe40000000000 */
[----:B------:R-:W-:-:S06]  /*33b0*/  DMUL R32, R32, 0.5 ;  /* 0x3fe0000020207828 */ /* 0x000fcc0000000000 */
[C---:B------:R-:W-:Y:S02]  /*33c0*/  DFMA R26, R20.reuse, R26, R6 ;  /* 0x0000001a141a722b */ /* 0x040fe40000000006 */
[----:B------:R-:W-:Y:S01]  /*33d0*/  DFMA R32, R20, R34, R32 ;  /* 0x000000221420722b */ /* 0x000fe20000000020 */
[----:B------:R-:W-:-:S04]  /*33e0*/  LEA R6, P0, R14, R4, 0x2 ;  /* 0x000000040e067211 */ /* 0x000fc800078010ff */
[----:B------:R-:W-:Y:S01]  /*33f0*/  LEA.HI.X R7, R14, R5, R25, 0x2, P0 ;  /* 0x000000050e077211 */ /* 0x000fe200000f1419 */
[-C--:B------:R-:W-:Y:S02]  /*3400*/  DMUL R26, R26, R16.reuse ;  /* 0x000000101a1a7228 */ /* 0x080fe40000000000 */
[----:B------:R-:W-:Y:S02]  /*3410*/  DMUL R32, R32, R16 ;  /* 0x0000001020207228 */ /* 0x000fe40000000000 */
[----:B-1----:R0:W-:Y:S06]  /*3420*/  STG.E desc[UR6][R6.64], R2 ;  /* 0x0000000206007986 */ /* 0x0021ec000c101906 */
        /* <DEDUP_REMOVED lines=23> */
.L_x_57:
[----:B------:R-:W-:Y:S05]  /*35a0*/  BSYNC.RECONVERGENT B2 ;  /* 0x0000000000027941 */ /* 0x000fea0003800200 */
.L_x_56:
[----:B------:R-:W-:-:S06]  /*35b0*/  DMUL R6, R6, 100 ;  /* 0x4059000006067828 */ /* 0x000fcc0000000000 */
[----:B------:R0:W1:Y:S05]  /*35c0*/  F2F.F32.F64 R0, R6 ;  /* 0x0000000600007310 */ /* 0x00006a0000301000 */
.L_x_55:
[----:B------:R-:W-:Y:S05]  /*35d0*/  BSYNC.RECONVERGENT B1 ;  /* 0x0000000000017941 */ /* 0x000fea0003800200 */
.L_x_54:
        /* <DEDUP_REMOVED lines=12> */
[----:B------:R-:W-:Y:S08]  /*36a0*/  BSSY.RECONVERGENT B1, `(.L_x_58) ;  /* 0x000002a000017945 */ /* 0x000ff00003800200 */
        /* <DEDUP_REMOVED lines=11> */
[----:B------:R-:W-:Y:S01]  /*3760*/  DFMA R32, R20, R32, R12 ;  /* 0x000000201420722b */ /* 0x000fe2000000000c */
[----:B------:R-:W-:-:S05]  /*3770*/  IMAD.MOV.U32 R21, RZ, RZ, RZ ;  /* 0x000000ffff157224 */ /* 0x000fca00078e00ff */
        /* <DEDUP_REMOVED lines=25> */
.L_x_61:
[----:B------:R-:W-:Y:S05]  /*3910*/  BSYNC.RECONVERGENT B2 ;  /* 0x0000000000027941 */ /* 0x000fea0003800200 */
.L_x_60:
[----:B------:R-:W-:-:S06]  /*3920*/  DMUL R6, R6, 100 ;  /* 0x4059000006067828 */ /* 0x000fcc0000000000 */
[----:B------:R0:W1:Y:S05]  /*3930*/  F2F.F32.F64 R21, R6 ;  /* 0x0000000600157310 */ /* 0x00006a0000301000 */
.L_x_59:
[----:B------:R-:W-:Y:S05]  /*3940*/  BSYNC.RECONVERGENT B1 ;  /* 0x0000000000017941 */ /* 0x000fea0003800200 */
.L_x_58:
[----:B------:R-:W2:Y:S01]  /*3950*/  LDCU UR4, c[0x0][0x394] ;  /* 0x00007280ff0477ac */ /* 0x000ea20008000800 */
[----:B0-----:R-:W-:Y:S02]  /*3960*/  LEA R6, P0, R24, R4, 0x2 ;  /* 0x0000000418067211 */ /* 0x001fe400078010ff */
[C---:B------:R-:W-:Y:S01]  /*3970*/  IADD3 R0, PT, PT, R28.reuse, 0x3, RZ ;  /* 0x000000031c007810 */ /* 0x040fe20007ffe0ff */
[----:B------:R-:W-:Y:S01]  /*3980*/  VIADD R28, R28, 0x4 ;  /* 0x000000041c1c7836 */ /* 0x000fe20000000000 */
[----:B------:R-:W-:-:S05]  /*3990*/  LEA.HI.X R7, R24, R5, R29, 0x2, P0 ;  /* 0x0000000518077211 */ /* 0x000fca00000f141d */
[----:B-1----:R3:W-:Y:S01]  /*39a0*/  STG.E desc[UR6][R6.64], R21 ;  /* 0x0000001506007986 */ /* 0x0027e2000c101906 */
[----:B--2---:R-:W-:-:S13]  /*39b0*/  ISETP.GE.AND P0, PT, R0, UR4, PT ;  /* 0x0000000400007c0c */ /* 0x004fda000bf06270 */
[----:B---3--:R-:W-:Y:S05]  /*39c0*/  @!P0 BRA `(.L_x_62) ;  /* 0xfffffff000808947 */ /* 0x008fea000383ffff */
[----:B------:R-:W-:Y:S05]  /*39d0*/  EXIT ;  /* 0x000000000000794d */ /* 0x000fea0003800000 */
        .weak           $__internal_0_$__cuda_sm20_dblrcp_rn_slowpath_v3
        .type           $__internal_0_$__cuda_sm20_dblrcp_rn_slowpath_v3,@function
        .size           $__internal_0_$__cuda_sm20_dblrcp_rn_slowpath_v3,($__internal_1_$__cuda_sm20_div_rn_f64_full - $__internal_0_$__cuda_sm20_dblrcp_rn_slowpath_v3)
$__internal_0_$__cuda_sm20_dblrcp_rn_slowpath_v3:
[----:B------:R-:W-:-:S14]  /*39e0*/  DSETP.GTU.AND P0, PT, |R2|, +INF , PT ;  /* 0x7ff000000200742a */ /* 0x000fdc0003f0c200 */
[----:B------:R-:W-:Y:S05]  /*39f0*/  @P0 BRA `(.L_x_63) ;  /* 0x00000000007c0947 */ /* 0x000fea0003800000 */
[----:B------:R-:W-:-:S05]  /*3a00*/  LOP3.LUT R7, R3, 0x7fffffff, RZ, 0xc0, !PT ;  /* 0x7fffffff03077812 */ /* 0x000fca00078ec0ff */
[----:B------:R-:W-:-:S05]  /*3a10*/  VIADD R4, R7, 0xffffffff ;  /* 0xffffffff07047836 */ /* 0x000fca0000000000 */
[----:B------:R-:W-:-:S13]  /*3a20*/  ISETP.GE.U32.AND P0, PT, R4, 0x7fefffff, PT ;  /* 0x7fefffff0400780c */ /* 0x000fda0003f06070 */
[----:B------:R-:W-:Y:S02]  /*3a30*/  @P0 LOP3.LUT R5, R3, 0x7ff00000, RZ, 0x3c, !PT ;  /* 0x7ff0000003050812 */ /* 0x000fe400078e3cff */
[----:B------:R-:W-:Y:S01]  /*3a40*/  @P0 MOV R4, RZ ;  /* 0x000000ff00040202 */ /* 0x000fe20000000f00 */
[----:B------:R-:W-:Y:S06]  /*3a50*/  @P0 BRA `(.L_x_64) ;  /* 0x00000000006c0947 */ /* 0x000fec0003800000 */
[----:B------:R-:W-:-:S13]  /*3a60*/  ISETP.GE.U32.AND P0, PT, R7, 0x1000001, PT ;  /* 0x010000010700780c */ /* 0x000fda0003f06070 */
[----:B------:R-:W-:Y:S05]  /*3a70*/  @!P0 BRA `(.L_x_65) ;  /* 0x0000000000348947 */ /* 0x000fea0003800000 */
[----:B------:R-:W-:Y:S02]  /*3a80*/  VIADD R5, R3, 0xc0200000 ;  /* 0xc020000003057836 */ /* 0x000fe40000000000 */
[----:B------:R-:W-:Y:S02]  /*3a90*/  IMAD.MOV.U32 R4, RZ, RZ, R2 ;  /* 0x000000ffff047224 */ /* 0x000fe400078e0002 */
[----:B------:R-:W0:Y:S04]  /*3aa0*/  MUFU.RCP64H R7, R5 ;  /* 0x0000000500077308 */ /* 0x000e280000001800 */
[----:B0-----:R-:W-:-:S08]  /*3ab0*/  DFMA R8, -R4, R6, 1 ;  /* 0x3ff000000408742b */ /* 0x001fd00000000106 */
[----:B------:R-:W-:-:S08]  /*3ac0*/  DFMA R8, R8, R8, R8 ;  /* 0x000000080808722b */ /* 0x000fd00000000008 */
[----:B------:R-:W-:-:S08]  /*3ad0*/  DFMA R8, R6, R8, R6 ;  /* 0x000000080608722b */ /* 0x000fd00000000006 */
[----:B------:R-:W-:-:S08]  /*3ae0*/  DFMA R6, -R4, R8, 1 ;  /* 0x3ff000000406742b */ /* 0x000fd00000000108 */
[----:B------:R-:W-:-:S08]  /*3af0*/  DFMA R6, R8, R6, R8 ;  /* 0x000000060806722b */ /* 0x000fd00000000008 */
[----:B------:R-:W-:-:S08]  /*3b00*/  DMUL R6, R6, 2.2250738585072013831e-308 ;  /* 0x0010000006067828 */ /* 0x000fd00000000000 */
[----:B------:R-:W-:-:S08]  /*3b10*/  DFMA R2, -R2, R6, 1 ;  /* 0x3ff000000202742b */ /* 0x000fd00000000106 */
[----:B------:R-:W-:-:S08]  /*3b20*/  DFMA R2, R2, R2, R2 ;  /* 0x000000020202722b */ /* 0x000fd00000000002 */
[----:B------:R-:W-:Y:S01]  /*3b30*/  DFMA R4, R6, R2, R6 ;  /* 0x000000020604722b */ /* 0x000fe20000000006 */
[----:B------:R-:W-:Y:S10]  /*3b40*/  BRA `(.L_x_64) ;  /* 0x0000000000307947 */ /* 0x000ff40003800000 */
.L_x_65:
[----:B------:R-:W-:Y:S01]  /*3b50*/  DMUL R2, R2, 8.11296384146066816958e+31 ;  /* 0x4690000002027828 */ /* 0x000fe20000000000 */
[----:B------:R-:W-:-:S05]  /*3b60*/  MOV R4, R6 ;  /* 0x0000000600047202 */ /* 0x000fca0000000f00 */
[----:B------:R-:W0:Y:S02]  /*3b70*/  MUFU.RCP64H R5, R3 ;  /* 0x0000000300057308 */ /* 0x000e240000001800 */
[----:B0-----:R-:W-:-:S08]  /*3b80*/  DFMA R6, -R2, R4, 1 ;  /* 0x3ff000000206742b */ /* 0x001fd00000000104 */
[----:B------:R-:W-:-:S08]  /*3b90*/  DFMA R6, R6, R6, R6 ;  /* 0x000000060606722b */ /* 0x000fd00000000006 */
[----:B------:R-:W-:-:S08]  /*3ba0*/  DFMA R6, R4, R6, R4 ;  /* 0x000000060406722b */ /* 0x000fd00000000004 */
[----:B------:R-:W-:-:S08]  /*3bb0*/  DFMA R4, -R2, R6, 1 ;  /* 0x3ff000000204742b */ /* 0x000fd00000000106 */
[----:B------:R-:W-:-:S08]  /*3bc0*/  DFMA R4, R6, R4, R6 ;  /* 0x000000040604722b */ /* 0x000fd00000000006 */
[----:B------:R-:W-:Y:S01]  /*3bd0*/  DMUL R4, R4, 8.11296384146066816958e+31 ;  /* 0x4690000004047828 */ /* 0x000fe20000000000 */
[----:B------:R-:W-:Y:S10]  /*3be0*/  BRA `(.L_x_64) ;  /* 0x0000000000087947 */ /* 0x000ff40003800000 */
.L_x_63:
[----:B------:R-:W-:Y:S01]  /*3bf0*/  LOP3.LUT R5, R3, 0x80000, RZ, 0xfc, !PT ;  /* 0x0008000003057812 */ /* 0x000fe200078efcff */
[----:B------:R-:W-:-:S07]  /*3c00*/  IMAD.MOV.U32 R4, RZ, RZ, R2 ;  /* 0x000000ffff047224 */ /* 0x000fce00078e0002 */
.L_x_64:
[----:B------:R-:W-:Y:S01]  /*3c10*/  IMAD.MOV.U32 R2, RZ, RZ, R0 ;  /* 0x000000ffff027224 */ /* 0x000fe200078e0000 */
[----:B------:R-:W-:Y:S01]  /*3c20*/  MOV R17, R5 ;  /* 0x0000000500117202 */ /* 0x000fe20000000f00 */
[----:B------:R-:W-:Y:S02]  /*3c30*/  IMAD.MOV.U32 R3, RZ, RZ, 0x0 ;  /* 0x00000000ff037424 */ /* 0x000fe400078e00ff */
[----:B------:R-:W-:Y:S02]  /*3c40*/  IMAD.MOV.U32 R16, RZ, RZ, R4 ;  /* 0x000000ffff107224 */ /* 0x000fe400078e0004 */
[----:B------:R-:W-:Y:S05]  /*3c50*/  RET.REL.NODEC R2 `(cmo_many_series_one_param_f32) ;  /* 0xffffffc002e87950 */ /* 0x000fea0003c3ffff */
        .weak           $__internal_1_$__cuda_sm20_div_rn_f64_full
        .type           $__internal_1_$__cuda_sm20_div_rn_f64_full,@function
        .size           $__internal_1_$__cuda_sm20_div_rn_f64_full,(.L_x_141 - $__internal_1_$__cuda_sm20_div_rn_f64_full)
$__internal_1_$__cuda_sm20_div_rn_f64_full:
[C---:B------:R-:W-:Y:S01]  /*3c60*/  FSETP.GEU.AND P0, PT, |R23|.reuse, 1.469367938527859385e-39, PT ;  /* 0x001000001700780b */ /* 0x040fe20003f0e200 */
[----:B------:R-:W-:Y:S01]  /*3c70*/  IMAD.MOV.U32 R37, RZ, RZ, R7 ;  /* 0x000000ffff257224 */ /* 0x000fe200078e0007 */
[----:B------:R-:W-:Y:S01]  /*3c80*/  LOP3.LUT R20, R23, 0x800fffff, RZ, 0xc0, !PT ;  /* 0x800fffff17147812 */ /* 0x000fe200078ec0ff */
[----:B------:R-:W-:Y:S01]  /*3c90*/  IMAD.MOV.U32 R36, RZ, RZ, R6 ;  /* 0x000000ffff247224 */ /* 0x000fe200078e0006 */
[----:B------:R-:W-:Y:S01]  /*3ca0*/  MOV R38, 0x1 ;  /* 0x0000000100267802 */ /* 0x000fe20000000f00 */
[----:B------:R-:W-:Y:S01]  /*3cb0*/  IMAD.MOV.U32 R6, RZ, RZ, 0x1ca00000 ;  /* 0x1ca00000ff067424 */ /* 0x000fe200078e00ff */
[----:B------:R-:W-:Y:S01]  /*3cc0*/  LOP3.LUT R21, R20, 0x3ff00000, RZ, 0xfc, !PT ;  /* 0x3ff0000014157812 */ /* 0x000fe200078efcff */
[----:B------:R-:W-:Y:S01]  /*3cd0*/  BSSY.RECONVERGENT B0, `(.L_x_66) ;  /* 0x0000057000007945 */ /* 0x000fe20003800200 */
[----:B------:R-:W-:Y:S02]  /*3ce0*/  MOV R20, R22 ;  /* 0x0000001600147202 */ /* 0x000fe40000000f00 */
[----:B------:R-:W-:-:S02]  /*3cf0*/  FSETP.GEU.AND P2, PT, |R37|, 1.469367938527859385e-39, PT ;  /* 0x001000002500780b */ /* 0x000fc40003f4e200 */
[----:B------:R-:W-:Y:S01]  /*3d00*/  LOP3.LUT R2, R37, 0x7ff00000, RZ, 0xc0, !PT ;  /* 0x7ff0000025027812 */ /* 0x000fe200078ec0ff */
[----:B------:R-:W-:Y:S01]  /*3d10*/  @!P0 DMUL R20, R22, 8.98846567431157953865e+307 ;  /* 0x7fe0000016148828 */ /* 0x000fe20000000000 */
[----:B------:R-:W-:-:S04]  /*3d20*/  LOP3.LUT R7, R23, 0x7ff00000, RZ, 0xc0, !PT ;  /* 0x7ff0000017077812 */ /* 0x000fc800078ec0ff */
[----:B------:R-:W-:Y:S01]  /*3d30*/  ISETP.GE.U32.AND P1, PT, R2, R7, PT ;  /* 0x000000070200720c */ /* 0x000fe20003f26070 */
[----:B------:R-:W0:Y:S03]  /*3d40*/  MUFU.RCP64H R39, R21 ;  /* 0x0000001500277308 */ /* 0x000e260000001800 */
[----:B------:R-:W-:Y:S02]  /*3d50*/  SEL R8, R6, 0x63400000, !P1 ;  /* 0x6340000006087807 */ /* 0x000fe40004800000 */
[----:B------:R-:W-:Y:S02]  /*3d60*/  @!P2 LOP3.LUT R9, R23, 0x7ff00000, RZ, 0xc0, !PT ;  /* 0x7ff000001709a812 */ /* 0x000fe400078ec0ff */
[----:B------:R-:W-:Y:S02]  /*3d70*/  @!P2 MOV R40, RZ ;  /* 0x000000ff0028a202 */ /* 0x000fe40000000f00 */
[----:B------:R-:W-:-:S02]  /*3d80*/  @!P2 ISETP.GE.U32.AND P3, PT, R2, R9, PT ;  /* 0x000000090200a20c */ /* 0x000fc40003f66070 */
[----:B------:R-:W-:Y:S02]  /*3d90*/  @!P0 LOP3.LUT R7, R21, 0x7ff00000, RZ, 0xc0, !PT ;  /* 0x7ff0000015078812 */ /* 0x000fe400078ec0ff */
[----:B------:R-:W-:Y:S01]  /*3da0*/  @!P2 SEL R9, R6, 0x63400000, !P3 ;  /* 0x634000000609a807 */ /* 0x000fe20005800000 */
[----:B0-----:R-:W-:-:S03]  /*3db0*/  DFMA R42, R38, -R20, 1 ;  /* 0x3ff00000262a742b */ /* 0x001fc60000000814 */
[----:B------:R-:W-:-:S04]  /*3dc0*/  @!P2 LOP3.LUT R9, R9, 0x80000000, R37, 0xf8, !PT ;  /* 0x800000000909a812 */ /* 0x000fc800078ef825 */
[----:B------:R-:W-:Y:S01]  /*3dd0*/  @!P2 LOP3.LUT R41, R9, 0x100000, RZ, 0xfc, !PT ;  /* 0x001000000929a812 */ /* 0x000fe200078efcff */
[----:B------:R-:W-:-:S08]  /*3de0*/  DFMA R42, R42, R42, R42 ;  /* 0x0000002a2a2a722b */ /* 0x000fd0000000002a */
[----:B------:R-:W-:Y:S01]  /*3df0*/  DFMA R42, R38, R42, R38 ;  /* 0x0000002a262a722b */ /* 0x000fe20000000026 */
[----:B------:R-:W-:Y:S01]  /*3e00*/  LOP3.LUT R39, R8, 0x800fffff, R37, 0xf8, !PT ;  /* 0x800fffff08277812 */ /* 0x000fe200078ef825 */
[----:B------:R-:W-:-:S06]  /*3e10*/  IMAD.MOV.U32 R38, RZ, RZ, R36 ;  /* 0x000000ffff267224 */ /* 0x000fcc00078e0024 */
[----:B------:R-:W-:Y:S02]  /*3e20*/  DFMA R8, R42, -R20, 1 ;  /* 0x3ff000002a08742b */ /* 0x000fe40000000814 */
[----:B------:R-:W-:-:S06]  /*3e30*/  @!P2 DFMA R38, R38, 2, -R40 ;  /* 0x400000002626a82b */ /* 0x000fcc0000000828 */
[----:B------:R-:W-:Y:S01]  /*3e40*/  DFMA R42, R42, R8, R42 ;  /* 0x000000082a2a722b */ /* 0x000fe2000000002a */
[----:B------:R-:W-:-:S03]  /*3e50*/  IMAD.MOV.U32 R8, RZ, RZ, R2 ;  /* 0x000000ffff087224 */ /* 0x000fc600078e0002 */
[----:B------:R-:W-:-:S04]  /*3e60*/  @!P2 LOP3.LUT R8, R39, 0x7ff00000, RZ, 0xc0, !PT ;  /* 0x7ff000002708a812 */ /* 0x000fc800078ec0ff */
[----:B------:R-:W-:Y:S01]  /*3e70*/  DMUL R40, R42, R38 ;  /* 0x000000262a287228 */ /* 0x000fe20000000000 */
[----:B------:R-:W-:-:S05]  /*3e80*/  VIADD R9, R8, 0xffffffff ;  /* 0xffffffff08097836 */ /* 0x000fca0000000000 */
[----:B------:R-:W-:Y:S02]  /*3e90*/  ISETP.GT.U32.AND P0, PT, R9, 0x7feffffe, PT ;  /* 0x7feffffe0900780c */ /* 0x000fe40003f04070 */
[----:B------:R-:W-:Y:S01]  /*3ea0*/  IADD3 R9, PT, PT, R7, -0x1, RZ ;  /* 0xffffffff07097810 */ /* 0x000fe20007ffe0ff */
[----:B------:R-:W-:-:S03]  /*3eb0*/  DFMA R44, R40, -R20, R38 ;  /* 0x80000014282c722b */ /* 0x000fc60000000026 */
[----:B------:R-:W-:-:S05]  /*3ec0*/  ISETP.GT.U32.OR P0, PT, R9, 0x7feffffe, P0 ;  /* 0x7feffffe0900780c */ /* 0x000fca0000704470 */
[----:B------:R-:W-:-:S08]  /*3ed0*/  DFMA R40, R42, R44, R40 ;  /* 0x0000002c2a28722b */ /* 0x000fd00000000028 */
[----:B------:R-:W-:Y:S05]  /*3ee0*/  @P0 BRA `(.L_x_67) ;  /* 0x0000000000740947 */ /* 0x000fea0003800000 */
[----:B------:R-:W-:-:S04]  /*3ef0*/  LOP3.LUT R7, R23, 0x7ff00000, RZ, 0xc0, !PT ;  /* 0x7ff0000017077812 */ /* 0x000fc800078ec0ff */
[CC--:B------:R-:W-:Y:S02]  /*3f00*/  VIADDMNMX R8, R2.reuse, -R7.reuse, 0xb9600000, !PT ;  /* 0xb960000002087446 */ /* 0x0c0fe40007800907 */
[----:B------:R-:W-:Y:S02]  /*3f10*/  ISETP.GE.U32.AND P0, PT, R2, R7, PT ;  /* 0x000000070200720c */ /* 0x000fe40003f06070 */
[----:B------:R-:W-:Y:S02]  /*3f20*/  VIMNMX R8, PT, PT, R8, 0x46a00000, PT ;  /* 0x46a0000008087848 */ /* 0x000fe40003fe0100 */
[----:B------:R-:W-:-:S05]  /*3f30*/  SEL R7, R6, 0x63400000, !P0 ;  /* 0x6340000006077807 */ /* 0x000fca0004000000 */
[----:B------:R-:W-:Y:S01]  /*3f40*/  IMAD.IADD R7, R8, 0x1, -R7 ;  /* 0x0000000108077824 */ /* 0x000fe200078e0a07 */
[----:B------:R-:W-:-:S03]  /*3f50*/  MOV R8, RZ ;  /* 0x000000ff00087202 */ /* 0x000fc60000000f00 */
[----:B------:R-:W-:-:S06]  /*3f60*/  VIADD R9, R7, 0x7fe00000 ;  /* 0x7fe0000007097836 */ /* 0x000fcc0000000000 */
[----:B------:R-:W-:-:S10]  /*3f70*/  DMUL R42, R40, R8 ;  /* 0x00000008282a7228 */ /* 0x000fd40000000000 */
[----:B------:R-:W-:-:S13]  /*3f80*/  FSETP.GTU.AND P0, PT, |R43|, 1.469367938527859385e-39, PT ;  /* 0x001000002b00780b */ /* 0x000fda0003f0c200 */
[----:B------:R-:W-:Y:S05]  /*3f90*/  @P0 BRA `(.L_x_68) ;  /* 0x0000000000a80947 */ /* 0x000fea0003800000 */
[----:B------:R-:W-:-:S06]  /*3fa0*/  DFMA R20, R40, -R20, R38 ;  /* 0x800000142814722b */ /* 0x000fcc0000000026 */
[----:B------:R-:W-:-:S04]  /*3fb0*/  IMAD.MOV.U32 R20, RZ, RZ, RZ ;  /* 0x000000ffff147224 */ /* 0x000fc800078e00ff */
[C---:B------:R-:W-:Y:S02]  /*3fc0*/  FSETP.NEU.AND P0, PT, R21.reuse, RZ, PT ;  /* 0x000000ff1500720b */ /* 0x040fe40003f0d000 */
[----:B------:R-:W-:-:S04]  /*3fd0*/  LOP3.LUT R22, R21, 0x80000000, R23, 0x48, !PT ;  /* 0x8000000015167812 */ /* 0x000fc800078e4817 */
[----:B------:R-:W-:-:S07]  /*3fe0*/  LOP3.LUT R21, R22, R9, RZ, 0xfc, !PT ;  /* 0x0000000916157212 */ /* 0x000fce00078efcff */
[----:B------:R-:W-:Y:S05]  /*3ff0*/  @!P0 BRA `(.L_x_68) ;  /* 0x0000000000908947 */ /* 0x000fea0003800000 */
[----:B------:R-:W-:Y:S01]  /*4000*/  IMAD.MOV R9, RZ, RZ, -R7 ;  /* 0x000000ffff097224 */ /* 0x000fe200078e0a07 */
[----:B------:R-:W-:Y:S02]  /*4010*/  MOV R8, RZ ;  /* 0x000000ff00087202 */ /* 0x000fe40000000f00 */
[----:B------:R-:W-:-:S04]  /*4020*/  IADD3 R7, PT, PT, -R7, -0x43300000, RZ ;  /* 0xbcd0000007077810 */ /* 0x000fc80007ffe1ff */
[----:B------:R-:W-:Y:S02]  /*4030*/  DFMA R8, R42, -R8, R40 ;  /* 0x800000082a08722b */ /* 0x000fe40000000028 */
[----:B------:R-:W-:-:S08]  /*4040*/  DMUL.RP R40, R40, R20 ;  /* 0x0000001428287228 */ /* 0x000fd00000008000 */
[----:B------:R-:W-:Y:S02]  /*4050*/  FSETP.NEU.AND P0, PT, |R9|, R7, PT ;  /* 0x000000070900720b */ /* 0x000fe40003f0d200 */
[----:B------:R-:W-:Y:S02]  /*4060*/  LOP3.LUT R22, R41, R22, RZ, 0x3c, !PT ;  /* 0x0000001629167212 */ /* 0x000fe400078e3cff */
[----:B------:R-:W-:Y:S02]  /*4070*/  FSEL R2, R40, R42, !P0 ;  /* 0x0000002a28027208 */ /* 0x000fe40004000000 */
[----:B------:R-:W-:-:S03]  /*4080*/  FSEL R7, R22, R43, !P0 ;  /* 0x0000002b16077208 */ /* 0x000fc60004000000 */
[----:B------:R-:W-:Y:S02]  /*4090*/  IMAD.MOV.U32 R42, RZ, RZ, R2 ;  /* 0x000000ffff2a7224 */ /* 0x000fe400078e0002 */
[----:B------:R-:W-:Y:S01]  /*40a0*/  IMAD.MOV.U32 R43, RZ, RZ, R7 ;  /* 0x000000ffff2b7224 */ /* 0x000fe200078e0007 */
[----:B------:R-:W-:Y:S06]  /*40b0*/  BRA `(.L_x_68) ;  /* 0x0000000000607947 */ /* 0x000fec0003800000 */
.L_x_67:
[----:B------:R-:W-:-:S14]  /*40c0*/  DSETP.NAN.AND P0, PT, R36, R36, PT ;  /* 0x000000242400722a */ /* 0x000fdc0003f08000 */
[----:B------:R-:W-:Y:S05]  /*40d0*/  @P0 BRA `(.L_x_69) ;  /* 0x00000000004c0947 */ /* 0x000fea0003800000 */
[----:B------:R-:W-:-:S14]  /*40e0*/  DSETP.NAN.AND P0, PT, R22, R22, PT ;  /* 0x000000161600722a */ /* 0x000fdc0003f08000 */
[----:B------:R-:W-:Y:S05]  /*40f0*/  @P0 BRA `(.L_x_70) ;  /* 0x0000000000340947 */ /* 0x000fea0003800000 */
[----:B------:R-:W-:Y:S01]  /*4100*/  ISETP.NE.AND P0, PT, R8, R7, PT ;  /* 0x000000070800720c */ /* 0x000fe20003f05270 */
[----:B------:R-:W-:Y:S01]  /*4110*/  IMAD.MOV.U32 R43, RZ, RZ, -0x80000 ;  /* 0xfff80000ff2b7424 */ /* 0x000fe200078e00ff */
[----:B------:R-:W-:-:S11]  /*4120*/  MOV R42, 0x0 ;  /* 0x00000000002a7802 */ /* 0x000fd60000000f00 */
[----:B------:R-:W-:Y:S05]  /*4130*/  @!P0 BRA `(.L_x_68) ;  /* 0x0000000000408947 */ /* 0x000fea0003800000 */
[----:B------:R-:W-:Y:S02]  /*4140*/  ISETP.NE.AND P0, PT, R8, 0x7ff00000, PT ;  /* 0x7ff000000800780c */ /* 0x000fe40003f05270 */
[----:B------:R-:W-:Y:S02]  /*4150*/  LOP3.LUT R23, R37, 0x80000000, R23, 0x48, !PT ;  /* 0x8000000025177812 */ /* 0x000fe400078e4817 */
[----:B------:R-:W-:-:S13]  /*4160*/  ISETP.EQ.OR P0, PT, R7, RZ, !P0 ;  /* 0x000000ff0700720c */ /* 0x000fda0004702670 */
[----:B------:R-:W-:Y:S01]  /*4170*/  @P0 LOP3.LUT R2, R23, 0x7ff00000, RZ, 0xfc, !PT ;  /* 0x7ff0000017020812 */ /* 0x000fe200078efcff */
[----:B------:R-:W-:Y:S01]  /*4180*/  @!P0 IMAD.MOV.U32 R42, RZ, RZ, RZ ;  /* 0x000000ffff2a8224 */ /* 0x000fe200078e00ff */
[----:B------:R-:W-:Y:S01]  /*4190*/  @!P0 MOV R43, R23 ;  /* 0x00000017002b8202 */ /* 0x000fe20000000f00 */
[----:B------:R-:W-:Y:S02]  /*41a0*/  @P0 IMAD.MOV.U32 R42, RZ, RZ, RZ ;  /* 0x000000ffff2a0224 */ /* 0x000fe400078e00ff */
[----:B------:R-:W-:Y:S01]  /*41b0*/  @P0 IMAD.MOV.U32 R43, RZ, RZ, R2 ;  /* 0x000000ffff2b0224 */ /* 0x000fe200078e0002 */
[----:B------:R-:W-:Y:S06]  /*41c0*/  BRA `(.L_x_68) ;  /* 0x00000000001c7947 */ /* 0x000fec0003800000 */
.L_x_70:
[----:B------:R-:W-:Y:S02]  /*41d0*/  LOP3.LUT R7, R23, 0x80000, RZ, 0xfc, !PT ;  /* 0x0008000017077812 */ /* 0x000fe400078efcff */
[----:B------:R-:W-:-:S03]  /*41e0*/  MOV R42, R22 ;  /* 0x00000016002a7202 */ /* 0x000fc60000000f00 */
[----:B------:R-:W-:Y:S01]  /*41f0*/  IMAD.MOV.U32 R43, RZ, RZ, R7 ;  /* 0x000000ffff2b7224 */ /* 0x000fe200078e0007 */
[----:B------:R-:W-:Y:S06]  /*4200*/  BRA `(.L_x_68) ;  /* 0x00000000000c7947 */ /* 0x000fec0003800000 */
.L_x_69:
[----:B------:R-:W-:Y:S01]  /*4210*/  LOP3.LUT R7, R37, 0x80000, RZ, 0xfc, !PT ;  /* 0x0008000025077812 */ /* 0x000fe200078efcff */
[----:B------:R-:W-:-:S03]  /*4220*/  IMAD.MOV.U32 R42, RZ, RZ, R36 ;  /* 0x000000ffff2a7224 */ /* 0x000fc600078e0024 */
[----:B------:R-:W-:-:S07]  /*4230*/  MOV R43, R7 ;  /* 0x00000007002b7202 */ /* 0x000fce0000000f00 */
.L_x_68:
[----:B------:R-:W-:Y:S05]  /*4240*/  BSYNC.RECONVERGENT B0 ;  /* 0x0000000000007941 */ /* 0x000fea0003800200 */
.L_x_66:
[----:B------:R-:W-:Y:S01]  /*4250*/  MOV R8, R0 ;  /* 0x0000000000087202 */ /* 0x000fe20000000f00 */
[----:B------:R-:W-:Y:S02]  /*4260*/  IMAD.MOV.U32 R9, RZ, RZ, 0x0 ;  /* 0x00000000ff097424 */ /* 0x000fe400078e00ff */
[----:B------:R-:W-:Y:S02]  /*4270*/  IMAD.MOV.U32 R6, RZ, RZ, R42 ;  /* 0x000000ffff067224 */ /* 0x000fe400078e002a */
[----:B------:R-:W-:Y:S01]  /*4280*/  IMAD.MOV.U32 R7, RZ, RZ, R43 ;  /* 0x000000ffff077224 */ /* 0x000fe200078e002b */
[----:B------:R-:W-:Y:S06]  /*4290*/  RET.REL.NODEC R8 `(cmo_many_series_one_param_f32) ;  /* 0xffffffbc08587950 */ /* 0x000fec0003c3ffff */
.L_x_71:
[----:B------:R-:W-:-:S00]  /*42a0*/  BRA `(.L_x_71) ;  /* 0xfffffffc00fc7947 */ /* 0x000fc0000383ffff */
[----:B------:R-:W-:-:S00]  /*42b0*/  NOP ;  /* 0x0000000000007918 */ /* 0x000fc00000000000 */
        /* <DEDUP_REMOVED lines=12> */
.L_x_141:


//--------------------- .text.cmo_batch_f32       --------------------------
	.section	.text.cmo_batch_f32,"ax",@progbits
	.align	128
        .global         cmo_batch_f32
        .type           cmo_batch_f32,@function
        .size           cmo_batch_f32,(.L_x_143 - cmo_batch_f32)
        .other          cmo_batch_f32,@"STO_CUDA_ENTRY STV_DEFAULT"
cmo_batch_f32:
.text.cmo_batch_f32:
[----:B------:R-:W-:Y:S01]  /*0000*/  LDC R1, c[0x0][0x37c] ;  /* 0x0000df00ff017b82 */ /* 0x000fe20000000800 */
[----:B------:R-:W0:Y:S07]  /*0010*/  S2R R0, SR_TID.X ;  /* 0x0000000000007919 */ /* 0x000e2e0000002100 */
[----:B------:R-:W0:Y:S01]  /*0020*/  S2UR UR4, SR_CTAID.X ;  /* 0x00000000000479c3 */ /* 0x000e220000002500 */
[----:B------:R-:W1:Y:S07]  /*0030*/  LDCU UR5, c[0x0][0x394] ;  /* 0x00007280ff0577ac */ /* 0x000e6e0008000800 */
[----:B------:R-:W0:Y:S02]  /*0040*/  LDC R3, c[0x0][0x360] ;  /* 0x0000d800ff037b82 */ /* 0x000e240000000800 */
[----:B0-----:R-:W-:-:S05]  /*0050*/  IMAD R3, R3, UR4, R0 ;  /* 0x0000000403037c24 */ /* 0x001fca000f8e0200 */
[----:B-1----:R-:W-:-:S13]  /*0060*/  ISETP.GE.AND P0, PT, R3, UR5, PT ;  /* 0x0000000503007c0c */ /* 0x002fda000bf06270 */
[----:B------:R-:W-:Y:S05]  /*0070*/  @P0 EXIT ;  /* 0x000000000000094d */ /* 0x000fea0003800000 */
[----:B------:R-:W0:Y:S01]  /*0080*/  LDC.64 R6, c[0x0][0x388] ;  /* 0x0000e200ff067b82 */ /* 0x000e220000000a00 */
[----:B------:R-:W1:Y:S01]  /*0090*/  LDCU.64 UR4, c[0x0][0x358] ;  /* 0x00006b00ff0477ac */ /* 0x000e620008000a00 */
[----:B------:R-:W2:Y:S06]  /*00a0*/  LDCU.64 UR6, c[0x0][0x3a0] ;  /* 0x00007400ff0677ac */ /* 0x000eac0008000a00 */
[----:B------:R-:W3:Y:S08]  /*00b0*/  LDC R13, c[0x0][0x398] ;  /* 0x0000e600ff0d7b82 */ /* 0x000ef00000000800 */
[----:B------:R-:W4:Y:S01]  /*00c0*/  LDC R8, c[0x0][0x390] ;  /* 0x0000e400ff087b82 */ /* 0x000f220000000800 */
[----:B0-----:R-:W-:-:S06]  /*00d0*/  IMAD.WIDE R6, R3, 0x4, R6 ;  /* 0x0000000403067825 */ /* 0x001fcc00078e0206 */
[----:B-1----:R-:W5:Y:S01]  /*00e0*/  LDG.E.CONSTANT R6, desc[UR4][R6.64] ;  /* 0x0000000406067981 */ /* 0x002f62000c1e9900 */
[----:B---3--:R-:W-:Y:S02]  /*00f0*/  ISETP.GT.AND P0, PT, R13, -0x1, PT ;  /* 0xffffffff0d00780c */ /* 0x008fe40003f04270 */
[----:B----4-:R-:W-:Y:S01]  /*0100*/  ISETP.GT.AND P2, PT, R8, R13, PT ;  /* 0x0000000d0800720c */ /* 0x010fe20003f44270 */
[----:B------:R-:W-:-:S04]  /*0110*/  IMAD R18, R3, R8, RZ ;  /* 0x0000000803127224 */ /* 0x000fc800078e02ff */
[----:B------:R-:W-:-:S03]  /*0120*/  IMAD.WIDE R18, R18, 0x4, RZ ;  /* 0x0000000412127825 */ /* 0x000fc600078e02ff */
[----:B--2---:R-:W-:-:S04]  /*0130*/  IADD3 R2, P1, PT, R18, UR6, RZ ;  /* 0x0000000612027c10 */ /* 0x004fc8000ff3e0ff */
[----:B------:R-:W-:Y:S02]  /*0140*/  IADD3.X R3, PT, PT, R19, UR7, RZ, P1, !PT ;  /* 0x0000000713037c10 */ /* 0x000fe40008ffe4ff */
[----:B-----5:R-:W-:-:S04]  /*0150*/  ISETP.GT.AND P0, PT, R6, RZ, P0 ;  /* 0x000000ff0600720c */ /* 0x020fc80000704270 */
[----:B------:R-:W-:-:S13]  /*0160*/  ISETP.LE.AND P0, PT, R6, R8, P0 ;  /* 0x000000080600720c */ /* 0x000fda0000703270 */
[----:B------:R-:W-:Y:S05]  /*0170*/  @P0 BRA P2, `(.L_x_72) ;  /* 0x0000000400380947 */ /* 0x000fea0001000000 */
[----:B------:R-:W-:-:S13]  /*0180*/  ISETP.GE.AND P0, PT, R8, 0x1, PT ;  /* 0x000000010800780c */ /* 0x000fda0003f06270 */
[----:B------:R-:W-:Y:S05]  /*0190*/  @!P0 EXIT ;  /* 0x000000000000894d */ /* 0x000fea0003800000 */
[C---:B------:R-:W-:Y:S01]  /*01a0*/  ISETP.GE.U32.AND P1, PT, R8.reuse, 0x10, PT ;  /* 0x000000100800780c */ /* 0x040fe20003f26070 */
[----:B------:R-:W-:Y:S01]  /*01b0*/  IMAD.MOV.U32 R7, RZ, RZ, RZ ;  /* 0x000000ffff077224 */ /* 0x000fe200078e00ff */
[----:B------:R-:W-:-:S04]  /*01c0*/  LOP3.LUT R10, R8, 0xf, RZ, 0xc0, !PT ;  /* 0x0000000f080a7812 */ /* 0x000fc800078ec0ff */
[----:B------:R-:W-:-:S07]  /*01d0*/  ISETP.NE.AND P0, PT, R10, RZ, PT ;  /* 0x000000ff0a00720c */ /* 0x000fce0003f05270 */
[----:B------:R-:W-:Y:S06]  /*01e0*/  @!P1 BRA `(.L_x_73) ;  /* 0x0000000000709947 */ /* 0x000fec0003800000 */
[----:B------:R-:W-:Y:S01]  /*01f0*/  IADD3 R6, P1, PT, R2, 0x20, RZ ;  /* 0x0000002002067810 */ /* 0x000fe20007f3e0ff */
[----:B------:R-:W-:Y:S01]  /*0200*/  IMAD.MOV.U32 R11, RZ, RZ, 0x7fffffff ;  /* 0x7fffffffff0b7424 */ /* 0x000fe200078e00ff */
[----:B------:R-:W-:-:S03]  /*0210*/  LOP3.LUT R7, R8, 0x7ffffff0, RZ, 0xc0, !PT ;  /* 0x7ffffff008077812 */ /* 0x000fc600078ec0ff */
[----:B------:R-:W-:Y:S02]  /*0220*/  IMAD.X R9, RZ, RZ, R3, P1 ;  /* 0x000000ffff097224 */ /* 0x000fe400008e0603 */
[----:B------:R-:W-:-:S07]  /*0230*/  IMAD.MOV R0, RZ, RZ, -R7 ;  /* 0x000000ffff007224 */ /* 0x000fce00078e0a07 */
.L_x_74:
[----:B0-----:R-:W-:Y:S02]  /*0240*/  IMAD.MOV.U32 R4, RZ, RZ, R6 ;  /* 0x000000ffff047224 */ /* 0x001fe400078e0006 */
[----:B------:R-:W-:Y:S02]  /*0250*/  IMAD.MOV.U32 R5, RZ, RZ, R9 ;  /* 0x000000ffff057224 */ /* 0x000fe400078e0009 */
[----:B------:R-:W-:Y:S01]  /*0260*/  VIADD R0, R0, 0x10 ;  /* 0x0000001000007836 */ /* 0x000fe20000000000 */
[----:B------:R-:W-:Y:S02]  /*0270*/  IADD3 R6, P2, PT, R4, 0x40, RZ ;  /* 0x0000004004067810 */ /* 0x000fe40007f5e0ff */
[----:B------:R0:W-:Y:S02]  /*0280*/  STG.E desc[UR4][R4.64+-0x20], R11 ;  /* 0xffffe00b04007986 */ /* 0x0001e4000c101904 */
[----:B------:R-:W-:Y:S01]  /*0290*/  ISETP.NE.AND P1, PT, R0, RZ, PT ;  /* 0x000000ff0000720c */ /* 0x000fe20003f25270 */
[----:B------:R-:W-:Y:S01]  /*02a0*/  IMAD.X R9, RZ, RZ, R5, P2 ;  /* 0x000000ffff097224 */ /* 0x000fe200010e0605 */
[----:B------:R0:W-:Y:S04]  /*02b0*/  STG.E desc[UR4][R4.64+-0x1c], R11 ;  /* 0xffffe40b04007986 */ /* 0x0001e8000c101904 */
        /* <DEDUP_REMOVED lines=13> */
[----:B------:R0:W-:Y:S01]  /*0390*/  STG.E desc[UR4][R4.64+0x1c], R11 ;  /* 0x00001c0b04007986 */ /* 0x0001e2000c101904 */
[----:B------:R-:W-:Y:S05]  /*03a0*/  @P1 BRA `(.L_x_74) ;  /* 0xfffffffc00a41947 */ /* 0x000fea000383ffff */
.L_x_73:
[----:B------:R-:W-:Y:S05]  /*03b0*/  @!P0 EXIT ;  /* 0x000000000000894d */ /* 0x000fea0003800000 */
[----:B------:R-:W-:Y:S02]  /*03c0*/  ISETP.GE.U32.AND P0, PT, R10, 0x8, PT ;  /* 0x000000080a00780c */ /* 0x000fe40003f06070 */
[----:B------:R-:W-:-:S04]  /*03d0*/  LOP3.LUT R6, R8, 0x7, RZ, 0xc0, !PT ;  /* 0x0000000708067812 */ /* 0x000fc800078ec0ff */
[----:B------:R-:W-:-:S07]  /*03e0*/  ISETP.NE.AND P1, PT, R6, RZ, PT ;  /* 0x000000ff0600720c */ /* 0x000fce0003f25270 */
[----:B------:R-:W-:Y:S06]  /*03f0*/  @!P0 BRA `(.L_x_75) ;  /* 0x00000000002c8947 */ /* 0x000fec0003800000 */
[----:B------:R-:W-:Y:S02]  /*0400*/  IMAD.MOV.U32 R9, RZ, RZ, 0x7fffffff ;  /* 0x7fffffffff097424 */ /* 0x000fe400078e00ff */
[----:B0-----:R-:W-:-:S04]  /*0410*/  IMAD.WIDE.U32 R4, R7, 0x4, R2 ;  /* 0x0000000407047825 */ /* 0x001fc800078e0002 */
[----:B------:R-:W-:Y:S01]  /*0420*/  VIADD R7, R7, 0x8 ;  /* 0x0000000807077836 */ /* 0x000fe20000000000 */
[----:B------:R1:W-:Y:S04]  /*0430*/  STG.E desc[UR4][R4.64], R9 ;  /* 0x0000000904007986 */ /* 0x0003e8000c101904 */
[----:B------:R1:W-:Y:S04]  /*0440*/  STG.E desc[UR4][R4.64+0x4], R9 ;  /* 0x0000040904007986 */ /* 0x0003e8000c101904 */
[----:B------:R1:W-:Y:S04]  /*0450*/  STG.E desc[UR4][R4.64+0x8], R9 ;  /* 0x0000080904007986 */ /* 0x0003e8000c101904 */
[----:B------:R1:W-:Y:S04]  /*0460*/  STG.E desc[UR4][R4.64+0xc], R9 ;  /* 0x00000c0904007986 */ /* 0x0003e8000c101904 */
[----:B------:R1:W-:Y:S04]  /*0470*/  STG.E desc[UR4][R4.64+0x10], R9 ;  /* 0x0000100904007986 */ /* 0x0003e8000c101904 */
[----:B------:R1:W-:Y:S04]  /*0480*/  STG.E desc[UR4][R4.64+0x14], R9 ;  /* 0x0000140904007986 */ /* 0x0003e8000c101904 */
[----:B------:R1:W-:Y:S04]  /*0490*/  STG.E desc[UR4][R4.64+0x18], R9 ;  /* 0x0000180904007986 */ /* 0x0003e8000c101904 */
[----:B------:R1:W-:Y:S02]  /*04a0*/  STG.E desc[UR4][R4.64+0x1c], R9 ;  /* 0x00001c0904007986 */ /* 0x0003e4000c101904 */
.L_x_75:
[----:B------:R-:W-:Y:S05]  /*04b0*/  @!P1 EXIT ;  /* 0x000000000000994d */ /* 0x000fea0003800000 */
[----:B------:R-:W-:Y:S02]  /*04c0*/  ISETP.GE.U32.AND P0, PT, R6, 0x4, PT ;  /* 0x000000040600780c */ /* 0x000fe40003f06070 */
[----:B------:R-:W-:-:S04]  /*04d0*/  LOP3.LUT R0, R8, 0x3, RZ, 0xc0, !PT ;  /* 0x0000000308007812 */ /* 0x000fc800078ec0ff */
[----:B------:R-:W-:-:S07]  /*04e0*/  ISETP.NE.AND P1, PT, R0, RZ, PT ;  /* 0x000000ff0000720c */ /* 0x000fce0003f25270 */
[----:B------:R-:W-:Y:S06]  /*04f0*/  @!P0 BRA `(.L_x_76) ;  /* 0x00000000001c8947 */ /* 0x000fec0003800000 */
[----:B------:R-:W-:-:S04]  /*0500*/  IMAD.WIDE.U32 R2, R7, 0x4, R2 ;  /* 0x0000000407027825 */ /* 0x000fc800078e0002 */
[----:B01----:R-:W-:Y:S02]  /*0510*/  IMAD.MOV.U32 R5, RZ, RZ, 0x7fffffff ;  /* 0x7fffffffff057424 */ /* 0x003fe400078e00ff */
[----:B------:R-:W-:-:S03]  /*0520*/  VIADD R7, R7, 0x4 ;  /* 0x0000000407077836 */ /* 0x000fc60000000000 */
[----:B------:R2:W-:Y:S04]  /*0530*/  STG.E desc[UR4][R2.64], R5 ;  /* 0x0000000502007986 */ /* 0x0005e8000c101904 */
[----:B------:R2:W-:Y:S04]  /*0540*/  STG.E desc[UR4][R2.64+0x4], R5 ;  /* 0x0000040502007986 */ /* 0x0005e8000c101904 */
[----:B------:R2:W-:Y:S04]  /*0550*/  STG.E desc[UR4][R2.64+0x8], R5 ;  /* 0x0000080502007986 */ /* 0x0005e8000c101904 */
[----:B------:R2:W-:Y:S02]  /*0560*/  STG.E desc[UR4][R2.64+0xc], R5 ;  /* 0x00000c0502007986 */ /* 0x0005e4000c101904 */
.L_x_76:
[----:B------:R-:W-:Y:S05]  /*0570*/  @!P1 EXIT ;  /* 0x000000000000994d */ /* 0x000fea0003800000 */
[----:B------:R-:W-:-:S04]  /*0580*/  IMAD.WIDE.U32 R18, R7, 0x4, R18 ;  /* 0x0000000407127825 */ /* 0x000fc800078e0012 */
[----:B------:R-:W-:Y:S01]  /*0590*/  IMAD.MOV R0, RZ, RZ, -R0 ;  /* 0x000000ffff007224 */ /* 0x000fe200078e0a00 */
[----:B01----:R-:W-:Y:S01]  /*05a0*/  IADD3 R4, P0, PT, R18, UR6, RZ ;  /* 0x0000000612047c10 */ /* 0x003fe2000ff1e0ff */
[----:B------:R-:W-:-:S03]  /*05b0*/  IMAD.MOV.U32 R7, RZ, RZ, 0x7fffffff ;  /* 0x7fffffffff077424 */ /* 0x000fc600078e00ff */
[----:B--2---:R-:W-:-:S09]  /*05c0*/  IADD3.X R5, PT, PT, R19, UR7, RZ, P0, !PT ;  /* 0x0000000713057c10 */ /* 0x004fd200087fe4ff */
.L_x_77:
[----:B------:R-:W-:Y:S01]  /*05d0*/  VIADD R0, R0, 0x1 ;  /* 0x0000000100007836 */ /* 0x000fe20000000000 */
[----:B0-----:R-:W-:Y:S01]  /*05e0*/  MOV R3, R5 ;  /* 0x0000000500037202 */ /* 0x001fe20000000f00 */
[----:B------:R-:W-:Y:S01]  /*05f0*/  IMAD.MOV.U32 R2, RZ, RZ, R4 ;  /* 0x000000ffff027224 */ /* 0x000fe200078e0004 */
[----:B------:R-:W-:Y:S02]  /*0600*/  IADD3 R4, P1, PT, R4, 0x4, RZ ;  /* 0x0000000404047810 */ /* 0x000fe40007f3e0ff */
[----:B------:R-:W-:Y:S02]  /*0610*/  ISETP.NE.AND P0, PT, R0, RZ, PT ;  /* 0x000000ff0000720c */ /* 0x000fe40003f05270 */
[----:B------:R0:W-:Y:S01]  /*0620*/  STG.E desc[UR4][R2.64], R7 ;  /* 0x0000000702007986 */ /* 0x0001e2000c101904 */
[----:B------:R-:W-:-:S10]  /*0630*/  IMAD.X R5, RZ, RZ, R5, P1 ;  /* 0x000000ffff057224 */ /* 0x000fd400008e0605 */
[----:B------:R-:W-:Y:S05]  /*0640*/  @!P0 EXIT ;  /* 0x000000000000894d */ /* 0x000fea0003800000 */
[----:B------:R-:W-:Y:S05]  /*0650*/  BRA `(.L_x_77) ;  /* 0xfffffffc00dc7947 */ /* 0x000fea000383ffff */
.L_x_72:
[----:B------:R-:W-:-:S05]  /*0660*/  IMAD.IADD R5, R8, 0x1, -R13 ;  /* 0x0000000108057824 */ /* 0x000fca00078e0a0d */
[----:B------:R-:W-:-:S13]  /*0670*/  ISETP.GT.AND P0, PT, R5, R6, PT ;  /* 0x000000060500720c */ /* 0x000fda0003f04270 */
[----:B------:R-:W-:Y:S05]  /*0680*/  @P0 BRA `(.L_x_78) ;  /* 0x0000000400380947 */ /* 0x000fea0003800000 */
        /* <DEDUP_REMOVED lines=12> */
.L_x_80:
        /* <DEDUP_REMOVED lines=23> */
.L_x_79:
        /* <DEDUP_REMOVED lines=16> */
.L_x_81:
        /* <DEDUP_REMOVED lines=12> */
.L_x_82:
[----:B------:R-:W-:Y:S05]  /*0a80*/  @!P1 EXIT ;  /* 0x000000000000994d */ /* 0x000fea0003800000 */
[----:B------:R-:W-:Y:S01]  /*0a90*/  IMAD.WIDE.U32 R18, R7, 0x4, R18 ;  /* 0x0000000407127825 */ /* 0x000fe200078e0012 */
[----:B------:R-:W-:-:S03]  /*0aa0*/  IADD3 R0, PT, PT, -R0, RZ, RZ ;  /* 0x000000ff00007210 */ /* 0x000fc60007ffe1ff */
[----:B------:R-:W-:Y:S01]  /*0ab0*/  IMAD.MOV.U32 R7, RZ, RZ, 0x7fffffff ;  /* 0x7fffffffff077424 */ /* 0x000fe200078e00ff */
[----:B01----:R-:W-:-:S04]  /*0ac0*/  IADD3 R4, P0, PT, R18, UR6, RZ ;  /* 0x0000000612047c10 */ /* 0x003fc8000ff1e0ff */
[----:B--2---:R-:W-:-:S09]  /*0ad0*/  IADD3.X R5, PT, PT, R19, UR7, RZ, P0, !PT ;  /* 0x0000000713057c10 */ /* 0x004fd200087fe4ff */
.L_x_83:
[----:B------:R-:W-:Y:S01]  /*0ae0*/  IMAD.MOV.U32 R2, RZ, RZ, R4 ;  /* 0x000000ffff027224 */ /* 0x000fe200078e0004 */
[----:B------:R-:W-:Y:S01]  /*0af0*/  IADD3 R4, P1, PT, R4, 0x4, RZ ;  /* 0x0000000404047810 */ /* 0x000fe20007f3e0ff */
[--C-:B------:R-:W-:Y:S02]  /*0b00*/  IMAD.MOV.U32 R3, RZ, RZ, R5.reuse ;  /* 0x000000ffff037224 */ /* 0x100fe400078e0005 */
[----:B------:R-:W-:Y:S02]  /*0b10*/  VIADD R0, R0, 0x1 ;  /* 0x0000000100007836 */ /* 0x000fe40000000000 */
[----:B------:R-:W-:Y:S01]  /*0b20*/  IMAD.X R5, RZ, RZ, R5, P1 ;  /* 0x000000ffff057224 */ /* 0x000fe200008e0605 */
[----:B------:R0:W-:Y:S02]  /*0b30*/  STG.E desc[UR4][R2.64], R7 ;  /* 0x0000000702007986 */ /* 0x0001e4000c101904 */
[----:B------:R-:W-:-:S13]  /*0b40*/  ISETP.NE.AND P0, PT, R0, RZ, PT ;  /* 0x000000ff0000720c */ /* 0x000fda0003f05270 */
[----:B0-----:R-:W-:Y:S05]  /*0b50*/  @P0 BRA `(.L_x_83) ;  /* 0xfffffffc00e00947 */ /* 0x001fea000383ffff */
[----:B------:R-:W-:Y:S05]  /*0b60*/  EXIT ;  /* 0x000000000000794d */ /* 0x000fea0003800000 */
.L_x_78:
[----:B------:R-:W0:Y:S01]  /*0b70*/  I2F.F64.U32 R8, R6 ;  /* 0x0000000600087312 */ /* 0x000e220000201800 */
[----:B------:R-:W-:Y:S07]  /*0b80*/  BSSY.RECONVERGENT B0, `(.L_x_84) ;  /* 0x000000f000007945 */ /* 0x000fee0003800200 */
[----:B0-----:R-:W0:Y:S01]  /*0b90*/  MUFU.RCP64H R5, R9 ;  /* 0x0000000900057308 */ /* 0x001e220000001800 */
[----:B------:R-:W-:-:S05]  /*0ba0*/  VIADD R4, R9, 0x300402 ;  /* 0x0030040209047836 */ /* 0x000fca0000000000 */
[----:B------:R-:W-:Y:S01]  /*0bb0*/  FSETP.GEU.AND P0, PT, |R4|, 5.8789094863358348022e-39, PT ;  /* 0x004004020400780b */ /* 0x000fe20003f0e200 */
[----:B0-----:R-:W-:-:S08]  /*0bc0*/  DFMA R10, -R8, R4, 1 ;  /* 0x3ff00000080a742b */ /* 0x001fd00000000104 */
[----:B------:R-:W-:-:S08]  /*0bd0*/  DFMA R10, R10, R10, R10 ;  /* 0x0000000a0a0a722b */ /* 0x000fd0000000000a */
[----:B------:R-:W-:Y:S01]  /*0be0*/  DFMA R10, R4, R10, R4 ;  /* 0x0000000a040a722b */ /* 0x000fe20000000004 */
[----:B------:R-:W-:-:S07]  /*0bf0*/  IMAD.IADD R4, R6, 0x1, R13 ;  /* 0x0000000106047824 */ /* 0x000fce00078e020d */
[----:B------:R-:W-:-:S08]  /*0c00*/  DFMA R16, -R8, R10, 1 ;  /* 0x3ff000000810742b */ /* 0x000fd0000000010a */
[----:B------:R-:W-:Y:S01]  /*0c10*/  DFMA R16, R10, R16, R10 ;  /* 0x000000100a10722b */ /* 0x000fe2000000000a */
[----:B------:R-:W-:Y:S10]  /*0c20*/  @P0 BRA `(.L_x_85) ;  /* 0x0000000000100947 */ /* 0x000ff40003800000 */
[----:B------:R-:W-:-:S05]  /*0c30*/  LOP3.LUT R0, R9, 0x7fffffff, RZ, 0xc0, !PT ;  /* 0x7fffffff09007812 */ /* 0x000fca00078ec0ff */
[----:B------:R-:W-:Y:S01]  /*0c40*/  VIADD R12, R0, 0xfff00000 ;  /* 0xfff00000000c7836 */ /* 0x000fe20000000000 */
[----:B------:R-:W-:-:S07]  /*0c50*/  MOV R0, 0xc70 ;  /* 0x00000c7000007802 */ /* 0x000fce0000000f00 */
[----:B------:R-:W-:Y:S05]  /*0c60*/  CALL.REL.NOINC `($__internal_2_$__cuda_sm20_dblrcp_rn_slowpath_v3) ;  /* 0x0000002000487944 */ /* 0x000fea0003c00000 */
.L_x_85:
[----:B------:R-:W-:Y:S05]  /*0c70*/  BSYNC.RECONVERGENT B0 ;  /* 0x0000000000007941 */ /* 0x000fea0003800200 */
.L_x_84:
[----:B------:R-:W-:Y:S01]  /*0c80*/  ISETP.GE.AND P0, PT, R4, 0x1, PT ;  /* 0x000000010400780c */ /* 0x000fe20003f06270 */
[----:B------:R-:W-:-:S12]  /*0c90*/  BSSY.RECONVERGENT B0, `(.L_x_86) ;  /* 0x0000051000007945 */ /* 0x000fd80003800200 */
[----:B------:R-:W-:Y:S05]  /*0ca0*/  @!P0 BRA `(.L_x_87) ;  /* 0x00000004003c8947 */ /* 0x000fea0003800000 */
[C---:B------:R-:W-:Y:S01]  /*0cb0*/  ISETP.GE.U32.AND P1, PT, R4.reuse, 0x10, PT ;  /* 0x000000100400780c */ /* 0x040fe20003f26070 */
[----:B------:R-:W-:Y:S01]  /*0cc0*/  BSSY.RECONVERGENT B1, `(.L_x_88) ;  /* 0x0000021000017945 */ /* 0x000fe20003800200 */
[----:B------:R-:W-:Y:S01]  /*0cd0*/  LOP3.LUT R12, R4, 0xf, RZ, 0xc0, !PT ;  /* 0x0000000f040c7812 */ /* 0x000fe200078ec0ff */
[----:B------:R-:W-:-:S03]  /*0ce0*/  IMAD.MOV.U32 R5, RZ, RZ, RZ ;  /* 0x000000ffff057224 */ /* 0x000fc600078e00ff */
[----:B------:R-:W-:-:S07]  /*0cf0*/  ISETP.NE.AND P0, PT, R12, RZ, PT ;  /* 0x000000ff0c00720c */ /* 0x000fce0003f05270 */
[----:B------:R-:W-:Y:S06]  /*0d00*/  @!P1 BRA `(.L_x_89) ;  /* 0x0000000000709947 */ /* 0x000fec0003800000 */
[----:B------:R-:W-:Y:S01]  /*0d10*/  IADD3 R7, P1, PT, R2, 0x20, RZ ;  /* 0x0000002002077810 */ /* 0x000fe20007f3e0ff */
[----:B------:R-:W-:Y:S01]  /*0d20*/  IMAD.MOV.U32 R11, RZ, RZ, 0x7fffffff ;  /* 0x7fffffffff0b7424 */ /* 0x000fe200078e00ff */
[----:B------:R-:W-:-:S03]  /*0d30*/  LOP3.LUT R5, R4, 0x7ffffff0, RZ, 0xc0, !PT ;  /* 0x7ffffff004057812 */ /* 0x000fc600078ec0ff */
[----:B------:R-:W-:Y:S02]  /*0d40*/  IMAD.X R10, RZ, RZ, R3, P1 ;  /* 0x000000ffff0a7224 */ /* 0x000fe400008e0603 */
[----:B------:R-:W-:-:S07]  /*0d50*/  IMAD.MOV R0, RZ, RZ, -R5 ;  /* 0x000000ffff007224 */ /* 0x000fce00078e0a05 */
.L_x_90:
[----:B0-----:R-:W-:Y:S01]  /*0d60*/  IMAD.MOV.U32 R8, RZ, RZ, R7 ;  /* 0x000000ffff087224 */ /* 0x001fe200078e0007 */
[----:B------:R-:W-:Y:S01]  /*0d70*/  IADD3 R0, PT, PT, R0, 0x10, RZ ;  /* 0x0000001000007810 */ /* 0x000fe20007ffe0ff */
[----:B------:R-:W-:-:S03]  /*0d80*/  IMAD.MOV.U32 R9, RZ, RZ, R10 ;  /* 0x000000ffff097224 */ /* 0x000fc600078e000a */
[----:B------:R-:W-:Y:S02]  /*0d90*/  ISETP.NE.AND P1, PT, R0, RZ, PT ;  /* 0x000000ff0000720c */ /* 0x000fe40003f25270 */
[----:B------:R0:W-:Y:S01]  /*0da0*/  STG.E desc[UR4][R8.64+-0x20], R11 ;  /* 0xffffe00b08007986 */ /* 0x0001e2000c101904 */
[----:B------:R-:W-:-:S03]  /*0db0*/  IADD3 R7, P2, PT, R8, 0x40, RZ ;  /* 0x0000004008077810 */ /* 0x000fc60007f5e0ff */
[----:B------:R0:W-:Y:S02]  /*0dc0*/  STG.E desc[UR4][R8.64+-0x1c], R11 ;  /* 0xffffe40b08007986 */ /* 0x0001e4000c101904 */
[----:B------:R-:W-:Y:S02]  /*0dd0*/  IMAD.X R10, RZ, RZ, R9, P2 ;  /* 0x000000ffff0a7224 */ /* 0x000fe400010e0609 */
        /* <DEDUP_REMOVED lines=15> */
.L_x_89:
[----:B------:R-:W-:Y:S05]  /*0ed0*/  BSYNC.RECONVERGENT B1 ;  /* 0x0000000000017941 */ /* 0x000fea0003800200 */
.L_x_88:
[----:B------:R-:W-:Y:S05]  /*0ee0*/  @!P0 BRA `(.L_x_87) ;  /* 0x0000000000ac8947 */ /* 0x000fea0003800000 */
[----:B------:R-:W-:Y:S01]  /*0ef0*/  ISETP.GE.U32.AND P0, PT, R12, 0x8, PT ;  /* 0x000000080c00780c */ /* 0x000fe20003f06070 */
[----:B------:R-:W-:Y:S01]  /*0f00*/  BSSY.RECONVERGENT B1, `(.L_x_91) ;  /* 0x000000f000017945 */ /* 0x000fe20003800200 */
        /* <DEDUP_REMOVED lines=14> */
.L_x_92:
[----:B------:R-:W-:Y:S05]  /*0ff0*/  BSYNC.RECONVERGENT B1 ;  /* 0x0000000000017941 */ /* 0x000fea0003800200 */
.L_x_91:
[----:B------:R-:W-:Y:S05]  /*1000*/  @!P1 BRA `(.L_x_87) ;  /* 0x0000000000649947 */ /* 0x000fea0003800000 */
[----:B------:R-:W-:Y:S02]  /*1010*/  ISETP.GE.U32.AND P0, PT, R0, 0x4, PT ;  /* 0x000000040000780c */ /* 0x000fe40003f06070 */
[----:B------:R-:W-:-:S04]  /*1020*/  LOP3.LUT R0, R4, 0x3, RZ, 0xc0, !PT ;  /* 0x0000000304007812 */ /* 0x000fc800078ec0ff */
[----:B------:R-:W-:-:S07]  /*1030*/  ISETP.NE.AND P1, PT, R0, RZ, PT ;  /* 0x000000ff0000720c */ /* 0x000fce0003f25270 */
[----:B------:R-:W-:-:S04]  /*1040*/  @P0 IMAD.WIDE.U32 R2, R5, 0x4, R2 ;  /* 0x0000000405020825 */ /* 0x000fc800078e0002 */
[----:B-1----:R-:W-:Y:S02]  /*1050*/  @P0 IMAD.MOV.U32 R7, RZ, RZ, 0x7fffffff ;  /* 0x7fffffffff070424 */ /* 0x002fe400078e00ff */
[----:B------:R-:W-:-:S03]  /*1060*/  @P0 VIADD R5, R5, 0x4 ;  /* 0x0000000405050836 */ /* 0x000fc60000000000 */
[----:B------:R2:W-:Y:S04]  /*1070*/  @P0 STG.E desc[UR4][R2.64], R7 ;  /* 0x0000000702000986 */ /* 0x0005e8000c101904 */
[----:B------:R2:W-:Y:S04]  /*1080*/  @P0 STG.E desc[UR4][R2.64+0x4], R7 ;  /* 0x0000040702000986 */ /* 0x0005e8000c101904 */
[----:B------:R2:W-:Y:S04]  /*1090*/  @P0 STG.E desc[UR4][R2.64+0x8], R7 ;  /* 0x0000080702000986 */ /* 0x0005e8000c101904 */
[----:B------:R2:W-:Y:S01]  /*10a0*/  @P0 STG.E desc[UR4][R2.64+0xc], R7 ;  /* 0x00000c0702000986 */ /* 0x0005e2000c101904 */
[----:B------:R-:W-:Y:S05]  /*10b0*/  @!P1 BRA `(.L_x_87) ;  /* 0x0000000000389947 */ /* 0x000fea0003800000 */
[----:B------:R-:W1:Y:S01]  /*10c0*/  LDCU.64 UR8, c[0x0][0x3a0] ;  /* 0x00007400ff0877ac */ /* 0x000e620008000a00 */
[----:B--2---:R-:W-:-:S04]  /*10d0*/  IMAD.WIDE.U32 R2, R5, 0x4, R18 ;  /* 0x0000000405027825 */ /* 0x004fc800078e0012 */
[----:B------:R-:W-:Y:S02]  /*10e0*/  IMAD.MOV R0, RZ, RZ, -R0 ;  /* 0x000000ffff007224 */ /* 0x000fe400078e0a00 */
[----:B------:R-:W-:Y:S01]  /*10f0*/  IMAD.MOV.U32 R7, RZ, RZ, 0x7fffffff ;  /* 0x7fffffffff077424 */ /* 0x000fe200078e00ff */
[----:B-1----:R-:W-:-:S04]  /*1100*/  IADD3 R5, P0, PT, R2, UR8, RZ ;  /* 0x0000000802057c10 */ /* 0x002fc8000ff1e0ff */
[----:B0-----:R-:W-:-:S09]  /*1110*/  IADD3.X R8, PT, PT, R3, UR9, RZ, P0, !PT ;  /* 0x0000000903087c10 */ /* 0x001fd200087fe4ff */
.L_x_93:
[----:B------:R-:W-:Y:S01]  /*1120*/  IMAD.MOV.U32 R2, RZ, RZ, R5 ;  /* 0x000000ffff027224 */ /* 0x000fe200078e0005 */
[----:B------:R-:W-:Y:S01]  /*1130*/  IADD3 R5, P1, PT, R5, 0x4, RZ ;  /* 0x0000000405057810 */ /* 0x000fe20007f3e0ff */
[--C-:B------:R-:W-:Y:S02]  /*1140*/  IMAD.MOV.U32 R3, RZ, RZ, R8.reuse ;  /* 0x000000ffff037224 */ /* 0x100fe400078e0008 */
[----:B------:R-:W-:Y:S02]  /*1150*/  VIADD R0, R0, 0x1 ;  /* 0x0000000100007836 */ /* 0x000fe40000000000 */
[----:B------:R-:W-:Y:S01]  /*1160*/  IMAD.X R8, RZ, RZ, R8, P1 ;  /* 0x000000ffff087224 */ /* 0x000fe200008e0608 */
[----:B------:R3:W-:Y:S02]  /*1170*/  STG.E desc[UR4][R2.64], R7 ;  /* 0x0000000702007986 */ /* 0x0007e4000c101904 */
[----:B------:R-:W-:-:S13]  /*1180*/  ISETP.NE.AND P0, PT, R0, RZ, PT ;  /* 0x000000ff0000720c */ /* 0x000fda0003f05270 */
[----:B---3--:R-:W-:Y:S05]  /*1190*/  @P0 BRA `(.L_x_93) ;  /* 0xfffffffc00e00947 */ /* 0x008fea000383ffff */
.L_x_87:
[----:B------:R-:W-:Y:S05]  /*11a0*/  BSYNC.RECONVERGENT B0 ;  /* 0x0000000000007941 */ /* 0x000fea0003800200 */
.L_x_86:
[----:B--2---:R-:W2:Y:S08]  /*11b0*/  LDC R3, c[0x0][0x398] ;  /* 0x0000e600ff037b82 */ /* 0x004eb00000000800 */
[----:B------:R-:W2:Y:S02]  /*11c0*/  LDC.64 R12, c[0x0][0x380] ;  /* 0x0000e000ff0c7b82 */ /* 0x000ea40000000a00 */
[----:B--2---:R-:W-:-:S05]  /*11d0*/  IMAD.WIDE.U32 R20, R3, 0x4, R12 ;  /* 0x0000000403147825 */ /* 0x004fca00078e000c */
[----:B------:R-:W2:Y:S01]  /*11e0*/  LDG.E.CONSTANT R14, desc[UR4][R20.64] ;  /* 0x00000004140e7981 */ /* 0x000ea2000c1e9900 */
[----:B01----:R-:W-:Y:S01]  /*11f0*/  VIADD R9, R3, 0x1 ;  /* 0x0000000103097836 */ /* 0x003fe20000000000 */
[----:B------:R-:W0:Y:S01]  /*1200*/  LDC R33, c[0x0][0x398] ;  /* 0x0000e600ff217b82 */ /* 0x000e220000000800 */
[----:B------:R-:W-:Y:S01]  /*1210*/  BSSY.RECONVERGENT B0, `(.L_x_94) ;  /* 0x000004d000007945 */ /* 0x000fe20003800200 */
[----:B------:R-:W-:Y:S02]  /*1220*/  CS2R R10, SRZ ;  /* 0x00000000000a7805 */ /* 0x000fe4000001ff00 */
[----:B------:R-:W-:Y:S02]  /*1230*/  CS2R R22, SRZ ;  /* 0x0000000000167805 */ /* 0x000fe4000001ff00 */
[----:B------:R-:W-:-:S05]  /*1240*/  VIMNMX R0, PT, PT, R4, R9, !PT ;  /* 0x0000000904007248 */ /* 0x000fca0007fe0100 */
[----:B------:R-:W-:Y:S02]  /*1250*/  IMAD.IADD R2, R3, 0x1, -R0 ;  /* 0x0000000103027824 */ /* 0x000fe400078e0a00 */
[----:B------:R-:W-:-:S03]  /*1260*/  IMAD.IADD R0, R0, 0x1, -R3 ;  /* 0x0000000100007824 */ /* 0x000fc600078e0a03 */
[----:B------:R-:W-:Y:S02]  /*1270*/  ISETP.GT.U32.AND P1, PT, R2, -0x8, PT ;  /* 0xfffffff80200780c */ /* 0x000fe40003f24070 */
[----:B------:R-:W-:Y:S01]  /*1280*/  LOP3.LUT P0, R2, R0, 0x7, RZ, 0xc0, !PT ;  /* 0x0000000700027812 */ /* 0x000fe2000780c0ff */
[----:B--2---:R-:W1:Y:S10]  /*1290*/  F2F.F64.F32 R14, R14 ;  /* 0x0000000e000e7310 */ /* 0x004e740000201800 */
[----:B0-----:R-:W-:Y:S05]  /*12a0*/  @P1 BRA `(.L_x_95) ;  /* 0x00000004000c1947 */ /* 0x001fea0003800000 */
[----:B------:R-:W-:Y:S02]  /*12b0*/  LOP3.LUT R3, R0, 0xfffffff8, RZ, 0xc0, !PT ;  /* 0xfffffff800037812 */ /* 0x000fe400078ec0ff */
[----:B------:R-:W-:Y:S02]  /*12c0*/  CS2R R10, SRZ ;  /* 0x00000000000a7805 */ /* 0x000fe4000001ff00 */
[----:B------:R-:W-:Y:S01]  /*12d0*/  IADD3 R20, P1, PT, R20, 0x10, RZ ;  /* 0x0000001014147810 */ /* 0x000fe20007f3e0ff */
[----:B------:R-:W-:-:S03]  /*12e0*/  IMAD.MOV R3, RZ, RZ, -R3 ;  /* 0x000000ffff037224 */ /* 0x000fc600078e0a03 */
[----:B------:R-:W-:-:S09]  /*12f0*/  IADD3.X R21, PT, PT, RZ, R21, RZ, P1, !PT ;  /* 0x00000015ff157210 */ /* 0x000fd20000ffe4ff */
.L_x_96:
[----:B------:R-:W2:Y:S04]  /*1300*/  LDG.E.CONSTANT R35, desc[UR4][R20.64+-0xc] ;  /* 0xfffff40414237981 */ /* 0x000ea8000c1e9900 */
[----:B------:R-:W3:Y:S04]  /*1310*/  LDG.E.CONSTANT R24, desc[UR4][R20.64+-0x8] ;  /* 0xfffff80414187981 */ /* 0x000ee8000c1e9900 */
[----:B------:R-:W4:Y:S04]  /*1320*/  LDG.E.CONSTANT R30, desc[UR4][R20.64+-0x4] ;  /* 0xfffffc04141e7981 */ /* 0x000f28000c1e9900 */
[----:B------:R-:W5:Y:S04]  /*1330*/  LDG.E.CONSTANT R34, desc[UR4][R20.64] ;  /* 0x0000000414227981 */ /* 0x000f68000c1e9900 */
[----:B------:R-:W5:Y:S04]  /*1340*/  LDG.E.CONSTANT R32, desc[UR4][R20.64+0x4] ;  /* 0x0000040414207981 */ /* 0x000f68000c1e9900 */
[----:B------:R-:W5:Y:S04]  /*1350*/  LDG.E.CONSTANT R8, desc[UR4][R20.64+0x8] ;  /* 0x0000080414087981 */ /* 0x000f68000c1e9900 */
[----:B------:R-:W5:Y:S04]  /*1360*/  LDG.E.CONSTANT R7, desc[UR4][R20.64+0xc] ;  /* 0x00000c0414077981 */ /* 0x000f68000c1e9900 */
[----:B------:R0:W5:Y:S01]  /*1370*/  LDG.E.CONSTANT R5, desc[UR4][R20.64+0x10] ;  /* 0x0000100414057981 */ /* 0x000162000c1e9900 */
[----:B------:R-:W-:-:S02]  /*1380*/  VIADD R3, R3, 0x8 ;  /* 0x0000000803037836 */ /* 0x000fc40000000000 */
[----:B------:R-:W-:-:S03]  /*1390*/  VIADD R33, R33, 0x8 ;  /* 0x0000000821217836 */ /* 0x000fc60000000000 */
[----:B------:R-:W-:Y:S02]  /*13a0*/  ISETP.NE.AND P1, PT, R3, RZ, PT ;  /* 0x000000ff0300720c */ /* 0x000fe40003f25270 */
[----:B0-----:R-:W-:-:S05]  /*13b0*/  IADD3 R20, P2, PT, R20, 0x20, RZ ;  /* 0x0000002014147810 */ /* 0x001fca0007f5e0ff */
[----:B------:R-:W-:Y:S01]  /*13c0*/  IMAD.X R21, RZ, RZ, R21, P2 ;  /* 0x000000ffff157224 */ /* 0x000fe200010e0615 */
[----:B--2---:R-:W1:Y:S08]  /*13d0*/  F2F.F64.F32 R26, R35 ;  /* 0x00000023001a7310 */ /* 0x004e700000201800 */
[----:B---3--:R-:W0:Y:S01]  /*13e0*/  F2F.F64.F32 R24, R24 ;  /* 0x0000001800187310 */ /* 0x008e220000201800 */
[----:B-1----:R-:W-:-:S07]  /*13f0*/  DADD R28, R26, -R14 ;  /* 0x000000001a1c7229 */ /* 0x002fce000000080e */
[----:B----4-:R-:W1:Y:S01]  /*1400*/  F2F.F64.F32 R30, R30 ;  /* 0x0000001e001e7310 */ /* 0x010e620000201800 */
[----:B------:R-:W-:-:S07]  /*1410*/  DADD R14, R28, |R28| ;  /* 0x000000001c0e7229 */ /* 0x000fce000000041c */
[----:B-----5:R-:W2:Y:S01]  /*1420*/  F2F.F64.F32 R34, R34 ;  /* 0x0000002200227310 */ /* 0x020ea20000201800 */
[----:B------:R-:W-:Y:S02]  /*1430*/  DADD R28, |R28|, -R28 ;  /* 0x000000001c1c7229 */ /* 0x000fe40000000a1c */
[----:B0-----:R-:W-:Y:S02]  /*1440*/  DADD R26, -R26, R24 ;  /* 0x000000001a1a7229 */ /* 0x001fe40000000118 */
[----:B------:R-:W-:-:S04]  /*1450*/  DFMA R14, R14, 0.5, R22 ;  /* 0x3fe000000e0e782b */ /* 0x000fc80000000016 */
[----:B------:R-:W-:Y:S02]  /*1460*/  DFMA R28, R28, 0.5, R10 ;  /* 0x3fe000001c1c782b */ /* 0x000fe4000000000a */
[----:B------:R-:W-:Y:S02]  /*1470*/  DADD R10, R26, |R26| ;  /* 0x000000001a0a7229 */ /* 0x000fe4000000041a */
[----:B-1----:R-:W-:Y:S02]  /*1480*/  DADD R24, -R24, R30 ;  /* 0x0000000018187229 */ /* 0x002fe4000000011e */
[----:B------:R-:W-:Y:S02]  /*1490*/  DADD R26, |R26|, -R26 ;  /* 0x000000001a1a7229 */ /* 0x000fe40000000a1a */
[----:B--2---:R-:W-:Y:S02]  /*14a0*/  DADD R30, -R30, R34 ;  /* 0x000000001e1e7229 */ /* 0x004fe40000000122 */
[----:B------:R-:W-:Y:S01]  /*14b0*/  DFMA R10, R10, 0.5, R14 ;  /* 0x3fe000000a0a782b */ /* 0x000fe2000000000e */
[----:B------:R-:W0:Y:S01]  /*14c0*/  F2F.F64.F32 R14, R32 ;  /* 0x00000020000e7310 */ /* 0x000e220000201800 */
[----:B------:R-:W-:-:S02]  /*14d0*/  DADD R22, R24, |R24| ;  /* 0x0000000018167229 */ /* 0x000fc40000000418 */
[----:B------:R-:W-:Y:S02]  /*14e0*/  DFMA R26, R26, 0.5, R28 ;  /* 0x3fe000001a1a782b */ /* 0x000fe4000000001c */
[----:B------:R-:W-:-:S03]  /*14f0*/  DADD R24, |R24|, -R24 ;  /* 0x0000000018187229 */ /* 0x000fc60000000a18 */
[----:B------:R-:W-:Y:S01]  /*1500*/  F2F.F64.F32 R28, R7 ;  /* 0x00000007001c7310 */ /* 0x000fe20000201800 */
[----:B------:R-:W-:-:S04]  /*1510*/  DFMA R22, R22, 0.5, R10 ;  /* 0x3fe000001616782b */ /* 0x000fc8000000000a */
[----:B------:R-:W-:Y:S02]  /*1520*/  DFMA R26, R24, 0.5, R26 ;  /* 0x3fe00000181a782b */ /* 0x000fe4000000001a */
[C-C-:B------:R-:W-:Y:S01]  /*1530*/  DADD R24, R30.reuse, |R30|.reuse ;  /* 0x000000001e187229 */ /* 0x140fe2000000041e */
[----:B------:R-:W1:Y:S01]  /*1540*/  F2F.F64.F32 R10, R8 ;  /* 0x00000008000a7310 */ /* 0x000e620000201800 */
[----:B------:R-:W-:Y:S02]  /*1550*/  DADD R30, |R30|, -R30 ;  /* 0x000000001e1e7229 */ /* 0x000fe40000000a1e */
[----:B0-----:R-:W-:-:S04]  /*1560*/  DADD R34, -R34, R14 ;  /* 0x0000000022227229 */ /* 0x001fc8000000010e */
[----:B------:R-:W-:Y:S02]  /*1570*/  DFMA R22, R24, 0.5, R22 ;  /* 0x3fe000001816782b */ /* 0x000fe40000000016 */
[----:B------:R-:W-:Y:S02]  /*1580*/  DFMA R26, R30, 0.5, R26 ;  /* 0x3fe000001e1a782b */ /* 0x000fe4000000001a */
[C-C-:B------:R-:W-:Y:S02]  /*1590*/  DADD R24, R34.reuse, |R34|.reuse ;  /* 0x0000000022187229 */ /* 0x140fe40000000422 */
[----:B------:R-:W-:Y:S02]  /*15a0*/  DADD R34, |R34|, -R34 ;  /* 0x0000000022227229 */ /* 0x000fe40000000a22 */
[----:B-1----:R-:W-:Y:S01]  /*15b0*/  DADD R30, -R14, R10 ;  /* 0x000000000e1e7229 */ /* 0x002fe2000000010a */
[----:B------:R-:W0:Y:S01]  /*15c0*/  F2F.F64.F32 R14, R5 ;  /* 0x00000005000e7310 */ /* 0x000e220000201800 */
[----:B------:R-:W-:-:S02]  /*15d0*/  DADD R10, -R10, R28 ;  /* 0x000000000a0a7229 */ /* 0x000fc4000000011c */
[----:B------:R-:W-:Y:S02]  /*15e0*/  DFMA R24, R24, 0.5, R22 ;  /* 0x3fe000001818782b */ /* 0x000fe40000000016 */
[----:B------:R-:W-:Y:S02]  /*15f0*/  DFMA R26, R34, 0.5, R26 ;  /* 0x3fe00000221a782b */ /* 0x000fe4000000001a */
[C-C-:B------:R-:W-:Y:S02]  /*1600*/  DADD R22, R30.reuse, |R30|.reuse ;  /* 0x000000001e167229 */ /* 0x140fe4000000041e */
[----:B------:R-:W-:-:S06]  /*1610*/  DADD R30, |R30|, -R30 ;  /* 0x000000001e1e7229 */ /* 0x000fcc0000000a1e */
        /* <DEDUP_REMOVED lines=12> */
.L_x_95:
[----:B------:R-:W-:Y:S05]  /*16e0*/  BSYNC.RECONVERGENT B0 ;  /* 0x0000000000007941 */ /* 0x000fea0003800200 */
.L_x_94:
[----:B------:R-:W-:Y:S04]  /*16f0*/  BSSY.RECONVERGENT B0, `(.L_x_97) ;  /* 0x0000043000007945 */ /* 0x000fe80003800200 */
[----:B------:R-:W-:Y:S05]  /*1700*/  @!P0 BRA `(.L_x_98) ;  /* 0x0000000400048947 */ /* 0x000fea0003800000 */
[----:B------:R-:W-:Y:S01]  /*1710*/  ISETP.GE.U32.AND P0, PT, R2, 0x4, PT ;  /* 0x000000040200780c */ /* 0x000fe20003f06070 */
[----:B------:R-:W-:Y:S01]  /*1720*/  BSSY.RECONVERGENT B1, `(.L_x_99) ;  /* 0x0000021000017945 */ /* 0x000fe20003800200 */
[----:B------:R-:W-:-:S11]  /*1730*/  LOP3.LUT P1, R5, R0, 0x3, RZ, 0xc0, !PT ;  /* 0x0000000300057812 */ /* 0x000fd6000782c0ff */
[----:B------:R-:W-:Y:S05]  /*1740*/  @!P0 BRA `(.L_x_100) ;  /* 0x0000000000788947 */ /* 0x000fea0003800000 */
[----:B------:R-:W-:-:S05]  /*1750*/  IMAD.WIDE.U32 R30, R33, 0x4, R12 ;  /* 0x00000004211e7825 */ /* 0x000fca00078e000c */
[----:B------:R-:W2:Y:S04]  /*1760*/  LDG.E.CONSTANT R7, desc[UR4][R30.64+0x4] ;  /* 0x000004041e077981 */ /* 0x000ea8000c1e9900 */
[----:B------:R-:W3:Y:S04]  /*1770*/  LDG.E.CONSTANT R20, desc[UR4][R30.64+0x8] ;  /* 0x000008041e147981 */ /* 0x000ee8000c1e9900 */
[----:B------:R-:W4:Y:S04]  /*1780*/  LDG.E.CONSTANT R2, desc[UR4][R30.64+0xc] ;  /* 0x00000c041e027981 */ /* 0x000f28000c1e9900 */
[----:B------:R-:W5:Y:S01]  /*1790*/  LDG.E.CONSTANT R8, desc[UR4][R30.64+0x10] ;  /* 0x000010041e087981 */ /* 0x000f62000c1e9900 */
[----:B------:R-:W-:Y:S01]  /*17a0*/  VIADD R33, R33, 0x4 ;  /* 0x0000000421217836 */ /* 0x000fe20000000000 */
        /* <DEDUP_REMOVED lines=24> */
.L_x_100:
[----:B------:R-:W-:Y:S05]  /*1930*/  BSYNC.RECONVERGENT B1 ;  /* 0x0000000000017941 */ /* 0x000fea0003800200 */
.L_x_99:
[----:B------:R-:W-:Y:S05]  /*1940*/  @!P1 BRA `(.L_x_98) ;  /* 0x0000000000749947 */ /* 0x000fea0003800000 */
[----:B------:R-:W-:Y:S02]  /*1950*/  ISETP.NE.AND P0, PT, R5, 0x1, PT ;  /* 0x000000010500780c */ /* 0x000fe40003f05270 */
[----:B------:R-:W-:-:S11]  /*1960*/  LOP3.LUT R0, R0, 0x1, RZ, 0xc0, !PT ;  /* 0x0000000100007812 */ /* 0x000fd600078ec0ff */
[----:B------:R-:W-:-:S05]  /*1970*/  @P0 IMAD.WIDE.U32 R20, R33, 0x4, R12 ;  /* 0x0000000421140825 */ /* 0x000fca00078e000c */
[----:B------:R-:W2:Y:S01]  /*1980*/  @P0 LDG.E.CONSTANT R5, desc[UR4][R20.64+0x4] ;  /* 0x0000040414050981 */ /* 0x000ea2000c1e9900 */
[----:B------:R-:W-:Y:S01]  /*1990*/  ISETP.NE.U32.AND P1, PT, R0, 0x1, PT ;  /* 0x000000010000780c */ /* 0x000fe20003f25070 */
[----:B------:R-:W-:Y:S02]  /*19a0*/  @P0 VIADD R33, R33, 0x2 ;  /* 0x0000000221210836 */ /* 0x000fe40000000000 */
[----:B------:R-:W3:Y:S10]  /*19b0*/  @P0 LDG.E.CONSTANT R0, desc[UR4][R20.64+0x8] ;  /* 0x0000080414000981 */ /* 0x000ef4000c1e9900 */
[----:B------:R-:W-:-:S05]  /*19c0*/  @!P1 IMAD.WIDE.U32 R12, R33, 0x4, R12 ;  /* 0x00000004210c9825 */ /* 0x000fca00078e000c */
[----:B------:R-:W4:Y:S01]  /*19d0*/  @!P1 LDG.E.CONSTANT R2, desc[UR4][R12.64+0x4] ;  /* 0x000004040c029981 */ /* 0x000f22000c1e9900 */
[----:B--2---:R-:W1:Y:S02]  /*19e0*/  @P0 F2F.F64.F32 R24, R5 ;  /* 0x0000000500180310 */ /* 0x004e640000201800 */
[----:B-1----:R-:W-:-:S06]  /*19f0*/  @P0 DADD R26, -R14, R24 ;  /* 0x000000000e1a0229 */ /* 0x002fcc0000000118 */
[----:B---3--:R-:W0:Y:S02]  /*1a00*/  @P0 F2F.F64.F32 R14, R0 ;  /* 0x00000000000e0310 */ /* 0x008e240000201800 */
[----:B------:R-:W-:-:S06]  /*1a10*/  @P0 DADD R28, R26, |R26| ;  /* 0x000000001a1c0229 */ /* 0x000fcc000000041a */
[----:B----4-:R-:W1:Y:S01]  /*1a20*/  @!P1 F2F.F64.F32 R2, R2 ;  /* 0x0000000200029310 */ /* 0x010e620000201800 */
[----:B------:R-:W-:Y:S02]  /*1a30*/  @P0 DADD R26, |R26|, -R26 ;  /* 0x000000001a1a0229 */ /* 0x000fe40000000a1a */
[----:B------:R-:W-:Y:S02]  /*1a40*/  @P0 DFMA R28, R28, 0.5, R22 ;  /* 0x3fe000001c1c082b */ /* 0x000fe40000000016 */
[----:B0-----:R-:W-:-:S04]  /*1a50*/  @P0 DADD R24, -R24, R14 ;  /* 0x0000000018180229 */ /* 0x001fc8000000010e */
[----:B------:R-:W-:Y:S02]  /*1a60*/  @P0 DFMA R26, R26, 0.5, R10 ;  /* 0x3fe000001a1a082b */ /* 0x000fe4000000000a */
[----:B-1----:R-:W-:Y:S02]  /*1a70*/  @!P1 DADD R20, -R14, R2 ;  /* 0x000000000e149229 */ /* 0x002fe40000000102 */
[C-C-:B------:R-:W-:Y:S01]  /*1a80*/  @P0 DADD R12, R24.reuse, |R24|.reuse ;  /* 0x00000000180c0229 */ /* 0x140fe20000000418 */
[----:B------:R-:W-:Y:S01]  /*1a90*/  @!P1 IMAD.MOV.U32 R14, RZ, RZ, R2 ;  /* 0x000000ffff0e9224 */ /* 0x000fe200078e0002 */
[----:B------:R-:W-:Y:S01]  /*1aa0*/  @P0 DADD R24, |R24|, -R24 ;  /* 0x0000000018180229 */ /* 0x000fe20000000a18 */
[----:B------:R-:W-:-:S05]  /*1ab0*/  @!P1 IMAD.MOV.U32 R15, RZ, RZ, R3 ;  /* 0x000000ffff0f9224 */ /* 0x000fca00078e0003 */
[----:B------:R-:W-:Y:S02]  /*1ac0*/  @P0 DFMA R22, R12, 0.5, R28 ;  /* 0x3fe000000c16082b */ /* 0x000fe4000000001c */
[----:B------:R-:W-:Y:S02]  /*1ad0*/  @!P1 DADD R12, R20, |R20| ;  /* 0x00000000140c9229 */ /* 0x000fe40000000414 */
[----:B------:R-:W-:Y:S02]  /*1ae0*/  @P0 DFMA R10, R24, 0.5, R26 ;  /* 0x3fe00000180a082b */ /* 0x000fe4000000001a */
[----:B------:R-:W-:-:S04]  /*1af0*/  @!P1 DADD R20, |R20|, -R20 ;  /* 0x0000000014149229 */ /* 0x000fc80000000a14 */
[----:B------:R-:W-:-:S04]  /*1b00*/  @!P1 DFMA R22, R12, 0.5, R22 ;  /* 0x3fe000000c16982b */ /* 0x000fc80000000016 */
[----:B------:R-:W-:-:S11]  /*1b10*/  @!P1 DFMA R10, R20, 0.5, R10 ;  /* 0x3fe00000140a982b */ /* 0x000fd6000000000a */
.L_x_98:
[----:B------:R-:W-:Y:S05]  /*1b20*/  BSYNC.RECONVERGENT B0 ;  /* 0x0000000000007941 */ /* 0x000fea0003800200 */
.L_x_97:
[-C--:B------:R-:W-:Y:S01]  /*1b30*/  DMUL R12, R22, R16.reuse ;  /* 0x00000010160c7228 */ /* 0x080fe20000000000 */
[----:B------:R-:W-:Y:S01]  /*1b40*/  BSSY.RECONVERGENT B1, `(.L_x_101) ;  /* 0x000001d000017945 */ /* 0x000fe20003800200 */
[----:B------:R-:W-:Y:S01]  /*1b50*/  DMUL R10, R10, R16 ;  /* 0x000000100a0a7228 */ /* 0x000fe20000000000 */
        /* <DEDUP_REMOVED lines=23> */
[----:B-1----:R-:W-:Y:S05]  /*1cd0*/  CALL.REL.NOINC `($__internal_3_$__cuda_sm20_div_rn_f64_full) ;  /* 0x0000001000d47944 */ /* 0x002fea0003c00000 */
.L_x_104:
[----:B------:R-:W-:Y:S05]  /*1ce0*/  BSYNC.RECONVERGENT B2 ;  /* 0x0000000000027941 */ /* 0x000fea0003800200 */
.L_x_103:
[----:B------:R-:W-:-:S06]  /*1cf0*/  DMUL R2, R2, 100 ;  /* 0x4059000002027828 */ /* 0x000fcc0000000000 */
[----:B------:R0:W2:Y:S05]  /*1d00*/  F2F.F32.F64 R5, R2 ;  /* 0x0000000200057310 */ /* 0x0000aa0000301000 */
.L_x_102:
[----:B------:R-:W-:Y:S05]  /*1d10*/  BSYNC.RECONVERGENT B1 ;  /* 0x0000000000017941 */ /* 0x000fea0003800200 */
.L_x_101:
[----:B0-----:R-:W0:Y:S01]  /*1d20*/  LDC.64 R2, c[0x0][0x3a0] ;  /* 0x0000e800ff027b82 */ /* 0x001e220000000a00 */
[----:B------:R-:W-:-:S07]  /*1d30*/  IMAD.IADD R29, R6, 0x1, R9 ;  /* 0x00000001061d7824 */ /* 0x000fce00078e0209 */
[----:B------:R-:W3:Y:S01]  /*1d40*/  LDC R7, c[0x0][0x390] ;  /* 0x0000e400ff077b82 */ /* 0x000ee20000000800 */
[----:B0-----:R-:W-:-:S05]  /*1d50*/  IADD3 R8, P0, PT, R18, R2, RZ ;  /* 0x0000000212087210 */ /* 0x001fca0007f1e0ff */
[----:B------:R-:W-:Y:S01]  /*1d60*/  IMAD.X R9, R19, 0x1, R3, P0 ;  /* 0x0000000113097824 */ /* 0x000fe200000e0603 */
[----:B---3--:R-:W-:Y:S01]  /*1d70*/  ISETP.GE.AND P0, PT, R29, R7, PT ;  /* 0x000000071d00720c */ /* 0x008fe20003f06270 */
[----:B------:R-:W-:-:S05]  /*1d80*/  IMAD.WIDE.U32 R8, R4, 0x4, R8 ;  /* 0x0000000404087825 */ /* 0x000fca00078e0008 */
[----:B--2---:R0:W-:Y:S07]  /*1d90*/  STG.E desc[UR4][R8.64], R5 ;  /* 0x0000000508007986 */ /* 0x0041ee000c101904 */
[----:B------:R-:W-:Y:S05]  /*1da0*/  @P0 EXIT ;  /* 0x000000000000094d */ /* 0x000fea0003800000 */
[----:B------:R-:W2:Y:S01]  /*1db0*/  LDCU UR8, c[0x0][0x398] ;  /* 0x00007300ff0877ac */ /* 0x000ea20008000800 */
[----:B------:R-:W-:Y:S01]  /*1dc0*/  LOP3.LUT R0, RZ, R6, RZ, 0x33, !PT ;  /* 0x00000006ff007212 */ /* 0x000fe200078e33ff */
[----:B------:R-:W-:Y:S03]  /*1dd0*/  BSSY.RECONVERGENT B1, `(.L_x_105) ;  /* 0x0000045000017945 */ /* 0x000fe60003800200 */
[----:B--2---:R-:W-:-:S04]  /*1de0*/  IADD3 R0, PT, PT, R0, -UR8, R7 ;  /* 0x8000000800007c10 */ /* 0x004fc8000fffe007 */
[----:B------:R-:W-:-:S13]  /*1df0*/  LOP3.LUT P0, R0, R0, 0x3, RZ, 0xc0, !PT ;  /* 0x0000000300007812 */ /* 0x000fda000780c0ff */
[----:B------:R-:W-:Y:S05]  /*1e00*/  @!P0 BRA `(.L_x_106) ;  /* 0x0000000400048947 */ /* 0x000fea0003800000 */
[----:B------:R-:W2:Y:S01]  /*1e10*/  LDC.64 R20, c[0x0][0x380] ;  /* 0x0000e000ff147b82 */ /* 0x000ea20000000a00 */
[----:B0-----:R-:W-:Y:S01]  /*1e20*/  IMAD.WIDE.U32 R8, R29, 0x4, R18 ;  /* 0x000000041d087825 */ /* 0x001fe200078e0012 */
[----:B------:R-:W-:Y:S03]  /*1e30*/  BSSY.RECONVERGENT B2, `(.L_x_107) ;  /* 0x000003b000027945 */ /* 0x000fe60003800200 */
[----:B------:R-:W-:Y:S01]  /*1e40*/  IMAD.MOV R30, RZ, RZ, -R0 ;  /* 0x000000ffff1e7224 */ /* 0x000fe200078e0a00 */
[----:B------:R-:W-:Y:S01]  /*1e50*/  IADD3 R8, P0, PT, R8, R2, RZ ;  /* 0x0000000208087210 */ /* 0x000fe20007f1e0ff */
[----:B------:R-:W-:-:S03]  /*1e60*/  IMAD.MOV.U32 R31, RZ, RZ, R4 ;  /* 0x000000ffff1f7224 */ /* 0x000fc600078e0004 */
[----:B------:R-:W-:Y:S01]  /*1e70*/  IADD3.X R9, PT, PT, R9, R3, RZ, P0, !PT ;  /* 0x0000000309097210 */ /* 0x000fe200007fe4ff */
[----:B--2---:R-:W-:-:S08]  /*1e80*/  IMAD.WIDE.U32 R28, R29, 0x4, R20 ;  /* 0x000000041d1c7825 */ /* 0x004fd000078e0014 */
.L_x_112:
[----:B------:R-:W2:Y:S01]  /*1e90*/  LDG.E.CONSTANT R20, desc[UR4][R28.64] ;  /* 0x000000041c147981 */ /* 0x000ea2000c1e9900 */
[----:B------:R-:W-:Y:S01]  /*1ea0*/  VIADD R2, R6, 0xffffffff ;  /* 0xffffffff06027836 */ /* 0x000fe20000000000 */
[----:B------:R-:W-:Y:S01]  /*1eb0*/  BSSY.RECONVERGENT B3, `(.L_x_108) ;  /* 0x0000025000037945 */ /* 0x000fe20003800200 */
[----:B------:R-:W-:-:S04]  /*1ec0*/  IMAD.MOV.U32 R5, RZ, RZ, RZ ;  /* 0x000000ffff057224 */ /* 0x000fc800078e00ff */
[----:B------:R-:W-:Y:S08]  /*1ed0*/  I2F.F64.U32 R2, R2 ;  /* 0x0000000200027312 */ /* 0x000ff00000201800 */
[----:B--2---:R-:W1:Y:S02]  /*1ee0*/  F2F.F64.F32 R20, R20 ;  /* 0x0000001400147310 */ /* 0x004e640000201800 */
        /* <DEDUP_REMOVED lines=28> */
[----:B------:R-:W-:-:S07]  /*20b0*/  MOV R0, 0x20d0 ;  /* 0x000020d000007802 */ /* 0x000fce0000000f00 */
[----:B------:R-:W-:Y:S05]  /*20c0*/  CALL.REL.NOINC `($__internal_3_$__cuda_sm20_div_rn_f64_full) ;  /* 0x0000000c00d87944 */ /* 0x000fea0003c00000 */
.L_x_111:
[----:B------:R-:W-:Y:S05]  /*20d0*/  BSYNC.RECONVERGENT B4 ;  /* 0x0000000000047941 */ /* 0x000fea0003800200 */
.L_x_110:
[----:B------:R-:W-:-:S06]  /*20e0*/  DMUL R2, R2, 100 ;  /* 0x4059000002027828 */ /* 0x000fcc0000000000 */
[----:B------:R0:W1:Y:S05]  /*20f0*/  F2F.F32.F64 R5, R2 ;  /* 0x0000000200057310 */ /* 0x00006a0000301000 */
.L_x_109:
[----:B------:R-:W-:Y:S05]  /*2100*/  BSYNC.RECONVERGENT B3 ;  /* 0x0000000000037941 */ /* 0x000fea0003800200 */
.L_x_108:
[----:B0-----:R-:W-:Y:S01]  /*2110*/  IMAD.MOV.U32 R2, RZ, RZ, R8 ;  /* 0x000000ffff027224 */ /* 0x001fe200078e0008 */
[----:B------:R-:W-:Y:S01]  /*2120*/  IADD3 R28, P2, PT, R28, 0x4, RZ ;  /* 0x000000041c1c7810 */ /* 0x000fe20007f5e0ff */
[----:B------:R-:W-:Y:S01]  /*2130*/  IMAD.MOV.U32 R3, RZ, RZ, R9 ;  /* 0x000000ffff037224 */ /* 0x000fe200078e0009 */
[----:B------:R-:W-:Y:S01]  /*2140*/  IADD3 R8, P1, PT, R8, 0x4, RZ ;  /* 0x0000000408087810 */ /* 0x000fe20007f3e0ff */
[----:B------:R-:W-:Y:S02]  /*2150*/  VIADD R30, R30, 0x1 ;  /* 0x000000011e1e7836 */ /* 0x000fe40000000000 */
[----:B------:R-:W-:Y:S01]  /*2160*/  VIADD R31, R31, 0x1 ;  /* 0x000000011f1f7836 */ /* 0x000fe20000000000 */
[----:B-1----:R0:W-:Y:S01]  /*2170*/  STG.E desc[UR4][R2.64], R5 ;  /* 0x0000000502007986 */ /* 0x0021e2000c101904 */
[----:B------:R-:W-:Y:S01]  /*2180*/  IMAD.MOV.U32 R14, RZ, RZ, R20 ;  /* 0x000000ffff0e7224 */ /* 0x000fe200078e0014 */
[----:B------:R-:W-:Y:S01]  /*2190*/  ISETP.NE.AND P0, PT, R30, RZ, PT ;  /* 0x000000ff1e00720c */ /* 0x000fe20003f05270 */
[----:B------:R-:W-:-:S02]  /*21a0*/  IMAD.MOV.U32 R15, RZ, RZ, R21 ;  /* 0x000000ffff0f7224 */ /* 0x000fc400078e0015 */
[----:B------:R-:W-:Y:S02]  /*21b0*/  IMAD.X R29, RZ, RZ, R29, P2 ;  /* 0x000000ffff1d7224 */ /* 0x000fe400010e061d */
[----:B------:R-:W-:-:S08]  /*21c0*/  IMAD.X R9, RZ, RZ, R9, P1 ;  /* 0x000000ffff097224 */ /* 0x000fd000008e0609 */
[----:B0-----:R-:W-:Y:S05]  /*21d0*/  @P0 BRA `(.L_x_112) ;  /* 0xfffffffc002c0947 */ /* 0x001fea000383ffff */
[----:B------:R-:W-:Y:S05]  /*21e0*/  BSYNC.RECONVERGENT B2 ;  /* 0x0000000000027941 */ /* 0x000fea0003800200 */
.L_x_107:
[----:B------:R-:W-:Y:S01]  /*21f0*/  VIADD R29, R31, 0x1 ;  /* 0x000000011f1d7836 */ /* 0x000fe20000000000 */
[----:B------:R-:W-:Y:S01]  /*2200*/  MOV R14, R20 ;  /* 0x00000014000e7202 */ /* 0x000fe20000000f00 */
[----:B------:R-:W-:-:S07]  /*2210*/  IMAD.MOV.U32 R15, RZ, RZ, R21 ;  /* 0x000000ffff0f7224 */ /* 0x000fce00078e0015 */
.L_x_106:
[----:B------:R-:W-:Y:S05]  /*2220*/  BSYNC.RECONVERGENT B1 ;  /* 0x0000000000017941 */ /* 0x000fea0003800200 */
.L_x_105:
[----:B------:R-:W2:Y:S02]  /*2230*/  LDC R3, c[0x0][0x390] ;  /* 0x0000e400ff037b82 */ /* 0x000ea40000000800 */
[----:B--2---:R-:W-:-:S04]  /*2240*/  IADD3 R4, PT, PT, -R4, -0x2, R3 ;  /* 0xfffffffe04047810 */ /* 0x004fc80007ffe103 */
[----:B------:R-:W-:-:S13]  /*2250*/  ISETP.GE.U32.AND P0, PT, R4, 0x3, PT ;  /* 0x000000030400780c */ /* 0x000fda0003f06070 */
[----:B------:R-:W-:Y:S05]  /*2260*/  @!P0 EXIT ;  /* 0x000000000000894d */ /* 0x000fea0003800000 */
[----:B------:R-:W2:Y:S01]  /*2270*/  LDC.64 R2, c[0x0][0x380] ;  /* 0x0000e000ff027b82 */ /* 0x000ea20000000a00 */
[----:B------:R-:W3:Y:S01]  /*2280*/  LDCU.64 UR8, c[0x0][0x3a0] ;  /* 0x00007400ff0877ac */ /* 0x000ee20008000a00 */
[----:B0-----:R-:W-:Y:S02]  /*2290*/  VIADD R8, R6, 0xffffffff ;  /* 0xffffffff06087836 */ /* 0x001fe40000000000 */
[----:B------:R-:W-:-:S04]  /*22a0*/  IMAD.WIDE.U32 R18, R29, 0x4, R18 ;  /* 0x000000041d127825 */ /* 0x000fc800078e0012 */
[----:B------:R-:W0:Y:S01]  /*22b0*/  I2F.F64.U32 R8, R8 ;  /* 0x0000000800087312 */ /* 0x000e220000201800 */
[----:B---3--:R-:W-:-:S04]  /*22c0*/  IADD3 R0, P2, PT, R18, UR8, RZ ;  /* 0x0000000812007c10 */ /* 0x008fc8000ff5e0ff */
[----:B------:R-:W-:Y:S01]  /*22d0*/  IADD3 R0, P1, PT, R0, 0x8, RZ ;  /* 0x0000000800007810 */ /* 0x000fe20007f3e0ff */
[----:B--2---:R-:W-:-:S03]  /*22e0*/  IMAD.WIDE.U32 R4, R29, 0x4, R2 ;  /* 0x000000041d047825 */ /* 0x004fc600078e0002 */
[----:B------:R-:W-:Y:S02]  /*22f0*/  IADD3.X R3, PT, PT, RZ, UR9, R19, P1, P2 ;  /* 0x00000009ff037c10 */ /* 0x000fe40008fe4413 */
[----:B------:R-:W-:-:S05]  /*2300*/  IADD3 R20, P0, PT, R4, 0x8, RZ ;  /* 0x0000000804147810 */ /* 0x000fca0007f1e0ff */
[----:B0-----:R-:W-:-:S08]  /*2310*/  IMAD.X R21, RZ, RZ, R5, P0 ;  /* 0x000000ffff157224 */ /* 0x001fd000000e0605 */
.L_x_129:
[----:B------:R-:W2:Y:S01]  /*2320*/  LDG.E.CONSTANT R30, desc[UR4][R20.64+-0x8] ;  /* 0xfffff804141e7981 */ /* 0x000ea2000c1e9900 */
[----:B------:R-:W-:Y:S01]  /*2330*/  BSSY.RECONVERGENT B1, `(.L_x_113) ;  /* 0x0000026000017945 */ /* 0x000fe20003800200 */
[----:B------:R-:W-:Y:S02]  /*2340*/  IMAD.MOV.U32 R18, RZ, RZ, R0 ;  /* 0x000000ffff127224 */ /* 0x000fe400078e0000 */
[----:B------:R-:W-:Y:S01]  /*2350*/  IMAD.MOV.U32 R19, RZ, RZ, R3 ;  /* 0x000000ffff137224 */ /* 0x000fe200078e0003 */
        /* <DEDUP_REMOVED lines=32> */
.L_x_116:
[----:B------:R-:W-:Y:S05]  /*2560*/  BSYNC.RECONVERGENT B2 ;  /* 0x0000000000027941 */ /* 0x000fea0003800200 */
.L_x_115:
[----:B------:R-:W-:-:S06]  /*2570*/  DMUL R2, R2, 100 ;  /* 0x4059000002027828 */ /* 0x000fcc0000000000 */
[----:B------:R0:W1:Y:S05]  /*2580*/  F2F.F32.F64 R5, R2 ;  /* 0x0000000200057310 */ /* 0x00006a0000301000 */
.L_x_114:
[----:B------:R-:W-:Y:S05]  /*2590*/  BSYNC.RECONVERGENT B1 ;  /* 0x0000000000017941 */ /* 0x000fea0003800200 */
.L_x_113:
[----:B------:R-:W2:Y:S01]  /*25a0*/  LDG.E.CONSTANT R10, desc[UR4][R20.64+-0x4] ;  /* 0xfffffc04140a7981 */ /* 0x000ea2000c1e9900 */
[----:B------:R-:W-:Y:S03]  /*25b0*/  BSSY.RECONVERGENT B1, `(.L_x_117) ;  /* 0x0000025000017945 */ /* 0x000fe60003800200 */
[----:B-1----:R1:W-:Y:S01]  /*25c0*/  STG.E desc[UR4][R18.64+-0x8], R5 ;  /* 0xfffff80512007986 */ /* 0x0023e2000c101904 */
[----:B--2---:R-:W2:Y:S02]  /*25d0*/  F2F.F64.F32 R10, R10 ;  /* 0x0000000a000a7310 */ /* 0x004ea40000201800 */
[----:B--2---:R-:W-:-:S08]  /*25e0*/  DADD R30, -R30, R10 ;  /* 0x000000001e1e7229 */ /* 0x004fd0000000010a */
[C-C-:B0-----:R-:W-:Y:S02]  /*25f0*/  DADD R2, R30.reuse, |R30|.reuse ;  /* 0x000000001e027229 */ /* 0x141fe4000000041e */
        /* <DEDUP_REMOVED lines=10> */
[----:B-1----:R-:W-:Y:S05]  /*26a0*/  @!P0 BRA `(.L_x_118) ;  /* 0x0000000000548947 */ /* 0x002fea0003800000 */
        /* <DEDUP_REMOVED lines=18> */
.L_x_120:
[----:B------:R-:W-:Y:S05]  /*27d0*/  BSYNC.RECONVERGENT B2 ;  /* 0x0000000000027941 */ /* 0x000fea0003800200 */
.L_x_119:
[----:B------:R-:W-:-:S10]  /*27e0*/  DMUL R2, R2, 100 ;  /* 0x4059000002027828 */ /* 0x000fd40000000000 */
[----:B------:R0:W1:Y:S02]  /*27f0*/  F2F.F32.F64 R3, R2 ;  /* 0x0000000200037310 */ /* 0x0000640000301000 */
.L_x_118:
[----:B------:R-:W-:Y:S05]  /*2800*/  BSYNC.RECONVERGENT B1 ;  /* 0x0000000000017941 */ /* 0x000fea0003800200 */
.L_x_117:
[----:B------:R-:W2:Y:S01]  /*2810*/  LDG.E.CONSTANT R30, desc[UR4][R20.64] ;  /* 0x00000004141e7981 */ /* 0x000ea2000c1e9900 */
[----:B------:R-:W-:Y:S03]  /*2820*/  BSSY.RECONVERGENT B1, `(.L_x_121) ;  /* 0x0000025000017945 */ /* 0x000fe60003800200 */
[----:B-1----:R1:W-:Y:S01]  /*2830*/  STG.E desc[UR4][R18.64+-0x4], R3 ;  /* 0xfffffc0312007986 */ /* 0x0023e2000c101904 */
[----:B--2---:R-:W2:Y:S02]  /*2840*/  F2F.F64.F32 R30, R30 ;  /* 0x0000001e001e7310 */ /* 0x004ea40000201800 */
[----:B--2---:R-:W-:-:S08]  /*2850*/  DADD R10, -R10, R30 ;  /* 0x000000000a0a7229 */ /* 0x004fd0000000011e */
        /* <DEDUP_REMOVED lines=11> */
[----:B-1----:R-:W-:Y:S05]  /*2910*/  @!P0 BRA `(.L_x_122) ;  /* 0x0000000000548947 */ /* 0x002fea0003800000 */
[----:B------:R-:W1:Y:S01]  /*2920*/  MUFU.RCP64H R3, R27 ;  /* 0x0000001b00037308 */ /* 0x000e620000001800 */
[----:B0-----:R-:W-:Y:S01]  /*2930*/  IMAD.MOV.U32 R2, RZ, RZ, 0x1 ;  /* 0x00000001ff027424 */ /* 0x001fe200078e00ff */
[----:B------:R-:W-:Y:S01]  /*2940*/  DADD R22, R12, -R10 ;  /* 0x000000000c167229 */ /* 0x000fe2000000080a */
[----:B------:R-:W-:Y:S09]  /*2950*/  BSSY.RECONVERGENT B2, `(.L_x_123) ;  /* 0x000000f000027945 */ /* 0x000ff20003800200 */
[----:B------:R-:W-:Y:S01]  /*2960*/  FSETP.GEU.AND P1, PT, |R23|, 6.5827683646048100446e-37, PT ;  /* 0x036000001700780b */ /* 0x000fe20003f2e200 */
[----:B-1----:R-:W-:-:S08]  /*2970*/  DFMA R4, -R26, R2, 1 ;  /* 0x3ff000001a04742b */ /* 0x002fd00000000102 */
        /* <DEDUP_REMOVED lines=12> */
.L_x_124:
[----:B------:R-:W-:Y:S05]  /*2a40*/  BSYNC.RECONVERGENT B2 ;  /* 0x0000000000027941 */ /* 0x000fea0003800200 */
.L_x_123:
[----:B------:R-:W-:-:S06]  /*2a50*/  DMUL R2, R2, 100 ;  /* 0x4059000002027828 */ /* 0x000fcc0000000000 */
[----:B------:R1:W2:Y:S05]  /*2a60*/  F2F.F32.F64 R5, R2 ;  /* 0x0000000200057310 */ /* 0x0002aa0000301000 */
.L_x_122:
[----:B------:R-:W-:Y:S05]  /*2a70*/  BSYNC.RECONVERGENT B1 ;  /* 0x0000000000017941 */ /* 0x000fea0003800200 */
.L_x_121:
[----:B------:R-:W3:Y:S01]  /*2a80*/  LDG.E.CONSTANT R14, desc[UR4][R20.64+0x4] ;  /* 0x00000404140e7981 */ /* 0x000ee2000c1e9900 */
[----:B------:R-:W-:Y:S01]  /*2a90*/  BSSY.RECONVERGENT B1, `(.L_x_125) ;  /* 0x0000025000017945 */ /* 0x000fe20003800200 */
[----:B------:R-:W-:Y:S02]  /*2aa0*/  IMAD.MOV.U32 R7, RZ, RZ, RZ ;  /* 0x000000ffff077224 */ /* 0x000fe400078e00ff */
[----:B--2---:R2:W-:Y:S01]  /*2ab0*/  STG.E desc[UR4][R18.64], R5 ;  /* 0x0000000512007986 */ /* 0x0045e2000c101904 */
[----:B---3--:R-:W3:Y:S02]  /*2ac0*/  F2F.F64.F32 R14, R14 ;  /* 0x0000000e000e7310 */ /* 0x008ee40000201800 */
[----:B---3--:R-:W-:-:S08]  /*2ad0*/  DADD R30, -R30, R14 ;  /* 0x000000001e1e7229 */ /* 0x008fd0000000010e */
[C-C-:B01----:R-:W-:Y:S02]  /*2ae0*/  DADD R2, R30.reuse, |R30|.reuse ;  /* 0x000000001e027229 */ /* 0x143fe4000000041e */
        /* <DEDUP_REMOVED lines=9> */
[----:B--2---:R-:W-:Y:S05]  /*2b80*/  @!P0 BRA `(.L_x_126) ;  /* 0x0000000000548947 */ /* 0x004fea0003800000 */
        /* <DEDUP_REMOVED lines=18> */
.L_x_128:
[----:B------:R-:W-:Y:S05]  /*2cb0*/  BSYNC.RECONVERGENT B2 ;  /* 0x0000000000027941 */ /* 0x000fea0003800200 */
.L_x_127:
[----:B------:R-:W-:-:S06]  /*2cc0*/  DMUL R2, R2, 100 ;  /* 0x4059000002027828 */ /* 0x000fcc0000000000 */
[----:B------:R0:W1:Y:S05]  /*2cd0*/  F2F.F32.F64 R7, R2 ;  /* 0x0000000200077310 */ /* 0x00006a0000301000 */
.L_x_126:
[----:B------:R-:W-:Y:S05]  /*2ce0*/  BSYNC.RECONVERGENT B1 ;  /* 0x0000000000017941 */ /* 0x000fea0003800200 */
.L_x_125:
[----:B------:R-:W2:Y:S01]  /*2cf0*/  LDCU UR8, c[0x0][0x390] ;  /* 0x00007200ff0877ac */ /* 0x000ea20008000800 */
[----:B-1----:R3:W-:Y:S01]  /*2d00*/  STG.E desc[UR4][R18.64+0x4], R7 ;  /* 0x0000040712007986 */ /* 0x0027e2000c101904 */
[----:B------:R-:W-:Y:S01]  /*2d10*/  VIADD R29, R29, 0x4 ;  /* 0x000000041d1d7836 */ /* 0x000fe20000000000 */
[----:B------:R-:W-:Y:S02]  /*2d20*/  IADD3 R0, P2, PT, R18, 0x10, RZ ;  /* 0x0000001012007810 */ /* 0x000fe40007f5e0ff */
[----:B------:R-:W-:-:S03]  /*2d30*/  IADD3 R20, P1, PT, R20, 0x10, RZ ;  /* 0x0000001014147810 */ /* 0x000fc60007f3e0ff */
[----:B0-----:R-:W-:Y:S01]  /*2d40*/  IMAD.X R3, RZ, RZ, R19, P2 ;  /* 0x000000ffff037224 */ /* 0x001fe200010e0613 */
[----:B------:R-:W-:Y:S02]  /*2d50*/  IADD3.X R21, PT, PT, RZ, R21, RZ, P1, !PT ;  /* 0x00000015ff157210 */ /* 0x000fe40000ffe4ff */
[----:B--2---:R-:W-:-:S13]  /*2d60*/  ISETP.GE.AND P0, PT, R29, UR8, PT ;  /* 0x000000081d007c0c */ /* 0x004fda000bf06270 */
[----:B---3--:R-:W-:Y:S05]  /*2d70*/  @!P0 BRA `(.L_x_129) ;  /* 0xfffffff400688947 */ /* 0x008fea000383ffff */
[----:B------:R-:W-:Y:S05]  /*2d80*/  EXIT ;  /* 0x000000000000794d */ /* 0x000fea0003800000 */
        .weak           $__internal_2_$__cuda_sm20_dblrcp_rn_slowpath_v3
        .type           $__internal_2_$__cuda_sm20_dblrcp_rn_slowpath_v3,@function
        .size           $__internal_2_$__cuda_sm20_dblrcp_rn_slowpath_v3,($__internal_3_$__cuda_sm20_div_rn_f64_full - $__internal_2_$__cuda_sm20_dblrcp_rn_slowpath_v3)
$__internal_2_$__cuda_sm20_dblrcp_rn_slowpath_v3:
[----:B------:R-:W-:Y:S01]  /*2d90*/  DSETP.GTU.AND P0, PT, |R8|, +INF , PT ;  /* 0x7ff000000800742a */ /* 0x000fe20003f0c200 */
[----:B------:R-:W-:-:S13]  /*2da0*/  BSSY.RECONVERGENT B1, `(.L_x_130) ;  /* 0x0000023000017945 */ /* 0x000fda0003800200 */
[----:B------:R-:W-:Y:S05]  /*2db0*/  @P0 BRA `(.L_x_131) ;  /* 0x00000000007c0947 */ /* 0x000fea0003800000 */
[----:B------:R-:W-:-:S05]  /*2dc0*/  LOP3.LUT R5, R9, 0x7fffffff, RZ, 0xc0, !PT ;  /* 0x7fffffff09057812 */ /* 0x000fca00078ec0ff */
[----:B------:R-:W-:-:S05]  /*2dd0*/  VIADD R7, R5, 0xffffffff ;  /* 0xffffffff05077836 */ /* 0x000fca0000000000 */
[----:B------:R-:W-:-:S13]  /*2de0*/  ISETP.GE.U32.AND P0, PT, R7, 0x7fefffff, PT ;  /* 0x7fefffff0700780c */ /* 0x000fda0003f06070 */
[----:B------:R-:W-:Y:S01]  /*2df0*/  @P0 LOP3.LUT R11, R9, 0x7ff00000, RZ, 0x3c, !PT ;  /* 0x7ff00000090b0812 */ /* 0x000fe200078e3cff */
[----:B------:R-:W-:Y:S01]  /*2e00*/  @P0 IMAD.MOV.U32 R10, RZ, RZ, RZ ;  /* 0x000000ffff0a0224 */ /* 0x000fe200078e00ff */
        /* <DEDUP_REMOVED lines=16> */
.L_x_133:
[----:B------:R-:W-:Y:S01]  /*2f10*/  DMUL R8, R8, 8.11296384146066816958e+31 ;  /* 0x4690000008087828 */ /* 0x000fe20000000000 */
[----:B------:R-:W-:-:S05]  /*2f20*/  IMAD.MOV.U32 R10, RZ, RZ, R12 ;  /* 0x000000ffff0a7224 */ /* 0x000fca00078e000c */
        /* <DEDUP_REMOVED lines=8> */
.L_x_131:
[----:B------:R-:W-:Y:S01]  /*2fb0*/  LOP3.LUT R11, R9, 0x80000, RZ, 0xfc, !PT ;  /* 0x00080000090b7812 */ /* 0x000fe200078efcff */
[----:B------:R-:W-:-:S07]  /*2fc0*/  IMAD.MOV.U32 R10, RZ, RZ, R8 ;  /* 0x000000ffff0a7224 */ /* 0x000fce00078e0008 */
.L_x_132:
[----:B------:R-:W-:Y:S05]  /*2fd0*/  BSYNC.RECONVERGENT B1 ;  /* 0x0000000000017941 */ /* 0x000fea0003800200 */
.L_x_130:
[----:B------:R-:W-:Y:S02]  /*2fe0*/  IMAD.MOV.U32 R8, RZ, RZ, R0 ;  /* 0x000000ffff087224 */ /* 0x000fe400078e0000 */
[----:B------:R-:W-:Y:S02]  /*2ff0*/  IMAD.MOV.U32 R9, RZ, RZ, 0x0 ;  /* 0x00000000ff097424 */ /* 0x000fe400078e00ff */
[----:B------:R-:W-:Y:S02]  /*3000*/  IMAD.MOV.U32 R16, RZ, RZ, R10 ;  /* 0x000000ffff107224 */ /* 0x000fe400078e000a */
[----:B------:R-:W-:Y:S01]  /*3010*/  IMAD.MOV.U32 R17, RZ, RZ, R11 ;  /* 0x000000ffff117224 */ /* 0x000fe200078e000b */
[----:B------:R-:W-:Y:S06]  /*3020*/  RET.REL.NODEC R8 `(cmo_batch_f32) ;  /* 0xffffffcc08f47950 */ /* 0x000fec0003c3ffff */
        .weak           $__internal_3_$__cuda_sm20_div_rn_f64_full
        .type           $__internal_3_$__cuda_sm20_div_rn_f64_full,@function
        .size           $__internal_3_$__cuda_sm20_div_rn_f64_full,(.L_x_143 - $__internal_3_$__cuda_sm20_div_rn_f64_full)
$__internal_3_$__cuda_sm20_div_rn_f64_full:
[----:B------:R-:W-:Y:S01]  /*3030*/  FSETP.GEU.AND P2, PT, |R23|, 1.469367938527859385e-39, PT ;  /* 0x001000001700780b */ /* 0x000fe20003f4e200 */
[----:B------:R-:W-:Y:S01]  /*3040*/  IMAD.MOV.U32 R36, RZ, RZ, R22 ;  /* 0x000000ffff247224 */ /* 0x000fe200078e0016 */
[C---:B------:R-:W-:Y:S01]  /*3050*/  FSETP.GEU.AND P0, PT, |R27|.reuse, 1.469367938527859385e-39, PT ;  /* 0x001000001b00780b */ /* 0x040fe20003f0e200 */
[----:B------:R-:W-:Y:S01]  /*3060*/  IMAD.MOV.U32 R34, RZ, RZ, 0x1 ;  /* 0x00000001ff227424 */ /* 0x000fe200078e00ff */
[----:B------:R-:W-:Y:S01]  /*3070*/  LOP3.LUT R24, R27, 0x800fffff, RZ, 0xc0, !PT ;  /* 0x800fffff1b187812 */ /* 0x000fe200078ec0ff */
[----:B------:R-:W-:Y:S01]  /*3080*/  BSSY.RECONVERGENT B0, `(.L_x_134) ;  /* 0x0000057000007945 */ /* 0x000fe20003800200 */
[----:B------:R-:W-:Y:S02]  /*3090*/  LOP3.LUT R2, R23, 0x7ff00000, RZ, 0xc0, !PT ;  /* 0x7ff0000017027812 */ /* 0x000fe400078ec0ff */
[----:B------:R-:W-:Y:S01]  /*30a0*/  LOP3.LUT R25, R24, 0x3ff00000, RZ, 0xfc, !PT ;  /* 0x3ff0000018197812 */ /* 0x000fe200078efcff */
[----:B------:R-:W-:Y:S01]  /*30b0*/  IMAD.MOV.U32 R24, RZ, RZ, R26 ;  /* 0x000000ffff187224 */ /* 0x000fe200078e001a */
[----:B------:R-:W-:-:S03]  /*30c0*/  LOP3.LUT R5, R27, 0x7ff00000, RZ, 0xc0, !PT ;  /* 0x7ff000001b057812 */ /* 0x000fc600078ec0ff */
[----:B------:R-:W-:Y:S02]  /*30d0*/  @!P2 LOP3.LUT R3, R27, 0x7ff00000, RZ, 0xc0, !PT ;  /* 0x7ff000001b03a812 */ /* 0x000fe400078ec0ff */
[----:B------:R-:W-:Y:S01]  /*30e0*/  @!P0 DMUL R24, R26, 8.98846567431157953865e+307 ;  /* 0x7fe000001a188828 */ /* 0x000fe20000000000 */
[C---:B------:R-:W-:Y:S02]  /*30f0*/  ISETP.GE.U32.AND P1, PT, R2.reuse, R5, PT ;  /* 0x000000050200720c */ /* 0x040fe40003f26070 */
[----:B------:R-:W-:Y:S01]  /*3100*/  @!P2 ISETP.GE.U32.AND P3, PT, R2, R3, PT ;  /* 0x000000030200a20c */ /* 0x000fe20003f66070 */
[----:B------:R-:W-:Y:S01]  /*3110*/  IMAD.MOV.U32 R3, RZ, RZ, 0x1ca00000 ;  /* 0x1ca00000ff037424 */ /* 0x000fe200078e00ff */
[----:B------:R-:W-:Y:S01]  /*3120*/  @!P2 MOV R32, RZ ;  /* 0x000000ff0020a202 */ /* 0x000fe20000000f00 */
[----:B------:R-:W0:Y:S03]  /*3130*/  MUFU.RCP64H R35, R25 ;  /* 0x0000001900237308 */ /* 0x000e260000001800 */
[----:B------:R-:W-:-:S02]  /*3140*/  @!P2 SEL R33, R3, 0x63400000, !P3 ;  /* 0x634000000321a807 */ /* 0x000fc40005800000 */
[----:B------:R-:W-:Y:S02]  /*3150*/  SEL R7, R3, 0x63400000, !P1 ;  /* 0x6340000003077807 */ /* 0x000fe40004800000 */
[--C-:B------:R-:W-:Y:S02]  /*3160*/  @!P2 LOP3.LUT R33, R33, 0x80000000, R23.reuse, 0xf8, !PT ;  /* 0x800000002121a812 */ /* 0x100fe400078ef817 */
[----:B------:R-:W-:Y:S01]  /*3170*/  LOP3.LUT R37, R7, 0x800fffff, R23, 0xf8, !PT ;  /* 0x800fffff07257812 */ /* 0x000fe200078ef817 */
[----:B------:R-:W-:Y:S01]  /*3180*/  IMAD.MOV.U32 R7, RZ, RZ, R2 ;  /* 0x000000ffff077224 */ /* 0x000fe200078e0002 */
[----:B------:R-:W-:Y:S02]  /*3190*/  @!P2 LOP3.LUT R33, R33, 0x100000, RZ, 0xfc, !PT ;  /* 0x001000002121a812 */ /* 0x000fe400078efcff */
[----:B------:R-:W-:-:S04]  /*31a0*/  @!P0 LOP3.LUT R5, R25, 0x7ff00000, RZ, 0xc0, !PT ;  /* 0x7ff0000019058812 */ /* 0x000fc800078ec0ff */
[----:B------:R-:W-:Y:S02]  /*31b0*/  @!P2 DFMA R36, R36, 2, -R32 ;  /* 0x400000002424a82b */ /* 0x000fe40000000820 */
[----:B0-----:R-:W-:-:S08]  /*31c0*/  DFMA R32, R34, -R24, 1 ;  /* 0x3ff000002220742b */ /* 0x001fd00000000818 */
[----:B------:R-:W-:Y:S01]  /*31d0*/  DFMA R32, R32, R32, R32 ;  /* 0x000000202020722b */ /* 0x000fe20000000020 */
[----:B------:R-:W-:-:S07]  /*31e0*/  @!P2 LOP3.LUT R7, R37, 0x7ff00000, RZ, 0xc0, !PT ;  /* 0x7ff000002507a812 */ /* 0x000fce00078ec0ff */
[----:B------:R-:W-:-:S08]  /*31f0*/  DFMA R34, R34, R32, R34 ;  /* 0x000000202222722b */ /* 0x000fd00000000022 */
[----:B------:R-:W-:-:S08]  /*3200*/  DFMA R38, R34, -R24, 1 ;  /* 0x3ff000002226742b */ /* 0x000fd00000000818 */
[----:B------:R-:W-:-:S08]  /*3210*/  DFMA R38, R34, R38, R34 ;  /* 0x000000262226722b */ /* 0x000fd00000000022 */
[----:B------:R-:W-:-:S08]  /*3220*/  DMUL R32, R38, R36 ;  /* 0x0000002426207228 */ /* 0x000fd00000000000 */
[----:B------:R-:W-:-:S08]  /*3230*/  DFMA R34, R32, -R24, R36 ;  /* 0x800000182022722b */ /* 0x000fd00000000024 */
[----:B------:R-:W-:Y:S01]  /*3240*/  DFMA R34, R38, R34, R32 ;  /* 0x000000222622722b */ /* 0x000fe20000000020 */
[----:B------:R-:W-:-:S05]  /*3250*/  VIADD R32, R7, 0xffffffff ;  /* 0xffffffff07207836 */ /* 0x000fca0000000000 */
[----:B------:R-:W-:Y:S01]  /*3260*/  ISETP.GT.U32.AND P0, PT, R32, 0x7feffffe, PT ;  /* 0x7feffffe2000780c */ /* 0x000fe20003f04070 */
[----:B------:R-:W-:-:S05]  /*3270*/  VIADD R32, R5, 0xffffffff ;  /* 0xffffffff05207836 */ /* 0x000fca0000000000 */
[----:B------:R-:W-:-:S13]  /*3280*/  ISETP.GT.U32.OR P0, PT, R32, 0x7feffffe, P0 ;  /* 0x7feffffe2000780c */ /* 0x000fda0000704470 */
[----:B------:R-:W-:Y:S05]  /*3290*/  @P0 BRA `(.L_x_135) ;  /* 0x0000000000740947 */ /* 0x000fea0003800000 */
[----:B------:R-:W-:Y:S01]  /*32a0*/  LOP3.LUT R5, R27, 0x7ff00000, RZ, 0xc0, !PT ;  /* 0x7ff000001b057812 */ /* 0x000fe200078ec0ff */
[----:B------:R-:W-:-:S03]  /*32b0*/  IMAD.MOV.U32 R22, RZ, RZ, RZ ;  /* 0x000000ffff167224 */ /* 0x000fc600078e00ff */
[CC--:B------:R-:W-:Y:S02]  /*32c0*/  VIADDMNMX R7, R2.reuse, -R5.reuse, 0xb9600000, !PT ;  /* 0xb960000002077446 */ /* 0x0c0fe40007800905 */
[----:B------:R-:W-:Y:S02]  /*32d0*/  ISETP.GE.U32.AND P0, PT, R2, R5, PT ;  /* 0x000000050200720c */ /* 0x000fe40003f06070 */
[----:B------:R-:W-:Y:S02]  /*32e0*/  VIMNMX R7, PT, PT, R7, 0x46a00000, PT ;  /* 0x46a0000007077848 */ /* 0x000fe40003fe0100 */
[----:B------:R-:W-:-:S05]  /*32f0*/  SEL R2, R3, 0x63400000, !P0 ;  /* 0x6340000003027807 */ /* 0x000fca0004000000 */
[----:B------:R-:W-:-:S04]  /*3300*/  IMAD.IADD R2, R7, 0x1, -R2 ;  /* 0x0000000107027824 */ /* 0x000fc800078e0a02 */
[----:B------:R-:W-:-:S06]  /*3310*/  VIADD R23, R2, 0x7fe00000 ;  /* 0x7fe0000002177836 */ /* 0x000fcc0000000000 */
[----:B------:R-:W-:-:S10]  /*3320*/  DMUL R32, R34, R22 ;  /* 0x0000001622207228 */ /* 0x000fd40000000000 */
[----:B------:R-:W-:-:S13]  /*3330*/  FSETP.GTU.AND P0, PT, |R33|, 1.469367938527859385e-39, PT ;  /* 0x001000002100780b */ /* 0x000fda0003f0c200 */
[----:B------:R-:W-:Y:S05]  /*3340*/  @P0 BRA `(.L_x_136) ;  /* 0x0000000000a80947 */ /* 0x000fea0003800000 */
[----:B------:R-:W-:Y:S01]  /*3350*/  DFMA R24, R34, -R24, R36 ;  /* 0x800000182218722b */ /* 0x000fe20000000024 */
[----:B------:R-:W-:-:S09]  /*3360*/  IMAD.MOV.U32 R22, RZ, RZ, RZ ;  /* 0x000000ffff167224 */ /* 0x000fd200078e00ff */
[C---:B------:R-:W-:Y:S02]  /*3370*/  FSETP.NEU.AND P0, PT, R25.reuse, RZ, PT ;  /* 0x000000ff1900720b */ /* 0x040fe40003f0d000 */
[----:B------:R-:W-:-:S04]  /*3380*/  LOP3.LUT R26, R25, 0x80000000, R27, 0x48, !PT ;  /* 0x80000000191a7812 */ /* 0x000fc800078e481b */
[----:B------:R-:W-:-:S07]  /*3390*/  LOP3.LUT R23, R26, R23, RZ, 0xfc, !PT ;  /* 0x000000171a177212 */ /* 0x000fce00078efcff */
[----:B------:R-:W-:Y:S05]  /*33a0*/  @!P0 BRA `(.L_x_136) ;  /* 0x0000000000908947 */ /* 0x000fea0003800000 */
[----:B------:R-:W-:Y:S01]  /*33b0*/  IMAD.MOV R25, RZ, RZ, -R2 ;  /* 0x000000ffff197224 */ /* 0x000fe200078e0a02 */
[----:B------:R-:W-:Y:S01]  /*33c0*/  DMUL.RP R22, R34, R22 ;  /* 0x0000001622167228 */ /* 0x000fe20000008000 */
[----:B------:R-:W-:Y:S01]  /*33d0*/  IMAD.MOV.U32 R24, RZ, RZ, RZ ;  /* 0x000000ffff187224 */ /* 0x000fe200078e00ff */
[----:B------:R-:W-:-:S05]  /*33e0*/  IADD3 R2, PT, PT, -R2, -0x43300000, RZ ;  /* 0xbcd0000002027810 */ /* 0x000fca0007ffe1ff */
[----:B------:R-:W-:-:S10]  /*33f0*/  DFMA R24, R32, -R24, R34 ;  /* 0x800000182018722b */ /* 0x000fd40000000022 */
[----:B------:R-:W-:Y:S02]  /*3400*/  FSETP.NEU.AND P0, PT, |R25|, R2, PT ;  /* 0x000000021900720b */ /* 0x000fe40003f0d200 */
[----:B------:R-:W-:Y:S02]  /*3410*/  LOP3.LUT R2, R23, R26, RZ, 0x3c, !PT ;  /* 0x0000001a17027212 */ /* 0x000fe400078e3cff */
[----:B------:R-:W-:Y:S02]  /*3420*/  FSEL R22, R22, R32, !P0 ;  /* 0x0000002016167208 */ /* 0x000fe40004000000 */
[----:B------:R-:W-:-:S03]  /*3430*/  FSEL R23, R2, R33, !P0 ;  /* 0x0000002102177208 */ /* 0x000fc60004000000 */
[----:B------:R-:W-:Y:S02]  /*3440*/  IMAD.MOV.U32 R32, RZ, RZ, R22 ;  /* 0x000000ffff207224 */ /* 0x000fe400078e0016 */
[----:B------:R-:W-:Y:S01]  /*3450*/  IMAD.MOV.U32 R33, RZ, RZ, R23 ;  /* 0x000000ffff217224 */ /* 0x000fe200078e0017 */
[----:B------:R-:W-:Y:S06]  /*3460*/  BRA `(.L_x_136) ;  /* 0x0000000000607947 */ /* 0x000fec0003800000 */
.L_x_135:
[----:B------:R-:W-:-:S14]  /*3470*/  DSETP.NAN.AND P0, PT, R22, R22, PT ;  /* 0x000000161600722a */ /* 0x000fdc0003f08000 */
[----:B------:R-:W-:Y:S05]  /*3480*/  @P0 BRA `(.L_x_137) ;  /* 0x00000000004c0947 */ /* 0x000fea0003800000 */
[----:B------:R-:W-:-:S14]  /*3490*/  DSETP.NAN.AND P0, PT, R26, R26, PT ;  /* 0x0000001a1a00722a */ /* 0x000fdc0003f08000 */
[----:B------:R-:W-:Y:S05]  /*34a0*/  @P0 BRA `(.L_x_138) ;  /* 0x0000000000340947 */ /* 0x000fea0003800000 */
[----:B------:R-:W-:Y:S01]  /*34b0*/  ISETP.NE.AND P0, PT, R7, R5, PT ;  /* 0x000000050700720c */ /* 0x000fe20003f05270 */
[----:B------:R-:W-:Y:S01]  /*34c0*/  IMAD.MOV.U32 R32, RZ, RZ, 0x0 ;  /* 0x00000000ff207424 */ /* 0x000fe200078e00ff */
[----:B------:R-:W-:-:S11]  /*34d0*/  MOV R33, 0xfff80000 ;  /* 0xfff8000000217802 */ /* 0x000fd60000000f00 */
[----:B------:R-:W-:Y:S05]  /*34e0*/  @!P0 BRA `(.L_x_136) ;  /* 0x0000000000408947 */ /* 0x000fea0003800000 */
[----:B------:R-:W-:Y:S02]  /*34f0*/  ISETP.NE.AND P0, PT, R7, 0x7ff00000, PT ;  /* 0x7ff000000700780c */ /* 0x000fe40003f05270 */
[----:B------:R-:W-:Y:S02]  /*3500*/  LOP3.LUT R23, R23, 0x80000000, R27, 0x48, !PT ;  /* 0x8000000017177812 */ /* 0x000fe400078e481b */
[----:B------:R-:W-:-:S13]  /*3510*/  ISETP.EQ.OR P0, PT, R5, RZ, !P0 ;  /* 0x000000ff0500720c */ /* 0x000fda0004702670 */
[----:B------:R-:W-:Y:S01]  /*3520*/  @P0 LOP3.LUT R2, R23, 0x7ff00000, RZ, 0xfc, !PT ;  /* 0x7ff0000017020812 */ /* 0x000fe200078efcff */
[----:B------:R-:W-:Y:S02]  /*3530*/  @!P0 IMAD.MOV.U32 R32, RZ, RZ, RZ ;  /* 0x000000ffff208224 */ /* 0x000fe400078e00ff */
[----:B------:R-:W-:Y:S02]  /*3540*/  @!P0 IMAD.MOV.U32 R33, RZ, RZ, R23 ;  /* 0x000000ffff218224 */ /* 0x000fe400078e0017 */
[----:B------:R-:W-:Y:S02]  /*3550*/  @P0 IMAD.MOV.U32 R32, RZ, RZ, RZ ;  /* 0x000000ffff200224 */ /* 0x000fe400078e00ff */
[----:B------:R-:W-:Y:S01]  /*3560*/  @P0 IMAD.MOV.U32 R33, RZ, RZ, R2 ;  /* 0x000000ffff210224 */ /* 0x000fe200078e0002 */
[----:B------:R-:W-:Y:S06]  /*3570*/  BRA `(.L_x_136) ;  /* 0x00000000001c7947 */ /* 0x000fec0003800000 */
.L_x_138:
[----:B------:R-:W-:Y:S01]  /*3580*/  LOP3.LUT R3, R27, 0x80000, RZ, 0xfc, !PT ;  /* 0x000800001b037812 */ /* 0x000fe200078efcff */
[----:B------:R-:W-:-:S04]  /*3590*/  IMAD.MOV.U32 R32, RZ, RZ, R26 ;  /* 0x000000ffff207224 */ /* 0x000fc800078e001a */
[----:B------:R-:W-:Y:S01]  /*35a0*/  IMAD.MOV.U32 R33, RZ, RZ, R3 ;  /* 0x000000ffff217224 */ /* 0x000fe200078e0003 */
[----:B------:R-:W-:Y:S06]  /*35b0*/  BRA `(.L_x_136) ;  /* 0x00000000000c7947 */ /* 0x000fec0003800000 */
.L_x_137:
[----:B------:R-:W-:Y:S01]  /*35c0*/  LOP3.LUT R3, R23, 0x80000, RZ, 0xfc, !PT ;  /* 0x0008000017037812 */ /* 0x000fe200078efcff */
[----:B------:R-:W-:-:S04]  /*35d0*/  IMAD.MOV.U32 R32, RZ, RZ, R22 ;  /* 0x000000ffff207224 */ /* 0x000fc800078e0016 */
[----:B------:R-:W-:-:S07]  /*35e0*/  IMAD.MOV.U32 R33, RZ, RZ, R3 ;  /* 0x000000ffff217224 */ /* 0x000fce00078e0003 */
.L_x_136:
[----:B------:R-:W-:Y:S05]  /*35f0*/  BSYNC.RECONVERGENT B0 ;  /* 0x0000000000007941 */ /* 0x000fea0003800200 */
.L_x_134:
[----:B------:R-:W-:Y:S02]  /*3600*/  IMAD.MOV.U32 R22, RZ, RZ, R0 ;  /* 0x000000ffff167224 */ /* 0x000fe400078e0000 */
[----:B------:R-:W-:Y:S02]  /*3610*/  IMAD.MOV.U32 R23, RZ, RZ, 0x0 ;  /* 0x00000000ff177424 */ /* 0x000fe400078e00ff */
[----:B------:R-:W-:Y:S02]  /*3620*/  IMAD.MOV.U32 R2, RZ, RZ, R32 ;  /* 0x000000ffff027224 */ /* 0x000fe400078e0020 */
[----:B------:R-:W-:Y:S01]  /*3630*/  IMAD.MOV.U32 R3, RZ, RZ, R33 ;  /* 0x000000ffff037224 */ /* 0x000fe200078e0021 */
[----:B------:R-:W-:Y:S06]  /*3640*/  RET.REL.NODEC R22 `(cmo_batch_f32) ;  /* 0xffffffc8166c7950 */ /* 0x000fec0003c3ffff */
.L_x_139:
        /* <DEDUP_REMOVED lines=11> */
.L_x_143:


//--------------------- .nv.shared.reserved.0     --------------------------
	.section	.nv.shared.reserved.0,"aw",@nobits
	.weak		__nv_reservedSMEM_offset_0_alias
	.size		__nv_reservedSMEM_offset_0_alias, 0, 64
	.other		__nv_reservedSMEM_offset_0_alias,@"STO_CUDA_RESERVED_SHARED STV_DEFAULT"
__nv_reservedSMEM_offset_0_alias:
	.zero		0
	.zero		64


//--------------------- .nv.constant0.cmo_many_series_one_param_f32 --------------------------
	.section	.nv.constant0.cmo_many_series_one_param_f32,"a",@progbits
	.sectionflags	@""
	.align	4
.nv.constant0.cmo_many_series_one_param_f32:
	.zero		936


//--------------------- .nv.constant0.cmo_batch_f32 --------------------------
	.section	.nv.constant0.cmo_batch_f32,"a",@progbits
	.sectionflags	@""
	.align	4
.nv.constant0.cmo_batch_f32:
	.zero		936


//--------------------- SYMBOLS --------------------------

	.type		.nv.reservedSmem.offset0,@object
	.size		.nv.reservedSmem.offset0,0x4
